def attn_fwd(
    Q,
    K,
    V,
    Out,
    Lse,
    sm_scale,
    stride_qz,
    stride_qh,
    stride_qm,
    stride_qk,
    stride_kz,
    stride_kh,
    stride_kn,
    stride_kk,
    stride_vz,
    stride_vh,
    stride_vn,
    stride_vk,
    stride_oz,
    stride_oh,
    stride_om,
    stride_ok,
    seqlen_q,
    seqlen_k,
    BLOCK_M: tl.constexpr,
    BLOCK_N: tl.constexpr,
    HEAD_DIM: tl.constexpr,
    CAUSAL: tl.constexpr,
):
    start_m = tl.program_id(0)
    off_hz = tl.program_id(1)
    q_off = off_hz * stride_qh
    k_off = off_hz * stride_kh
    v_off = off_hz * stride_vh
    offs_m = start_m * BLOCK_M + tl.arange(0, BLOCK_M)
    offs_d = tl.arange(0, HEAD_DIM)
    offs_n = tl.arange(0, BLOCK_N)
    q_ptrs = Q + q_off + offs_m[:, None] * stride_qm + offs_d[None, :] * stride_qk
    k_ptrs = K + k_off + offs_d[:, None] * stride_kk + offs_n[None, :] * stride_kn
    v_ptrs = V + v_off + offs_n[:, None] * stride_vn + offs_d[None, :] * stride_vk
    m_i = tl.full([BLOCK_M], float("-inf"), dtype=tl.float32)
    l_i = tl.zeros([BLOCK_M], dtype=tl.float32) + 1.0
    acc = tl.zeros([BLOCK_M, HEAD_DIM], dtype=tl.float32)
    q = tl.load(q_ptrs)
    acc, l_i, m_i = _attn_fwd_inner(
        acc,
        l_i,
        m_i,
        q,
        k_ptrs,
        v_ptrs,
        sm_scale,
        stride_kn,
        stride_vn,
        start_m,
        seqlen_k,
        BLOCK_M,
        BLOCK_N,
        HEAD_DIM,
        CAUSAL,
    )
    acc = acc / l_i[:, None]
    lse = m_i + tl.math.log2(l_i) / 1.4426950408889634
    o_ptrs = (
        Out
        + off_hz * stride_oh
        + offs_m[:, None] * stride_om
        + offs_d[None, :] * stride_ok
    )
    tl.store(o_ptrs, acc.to(Out.dtype.element_ty))
    tl.store(Lse + off_hz * seqlen_q + offs_m, lse)

# config = {"BLOCK_M": 128, "BLOCK_N": 64, "HEAD_DIM": 64, "arch": "sm_100", "causal": false, "dtype": "bf16", "num_stages": 2, "num_warps": 4}
# arch = sm_100


// ===== COMPILED SASS (sm_100a) =====

	.target	sm_100a

	.elftype	@"ET_EXEC"


//--------------------- .note.nv.tkinfo           --------------------------
	.section	.note.nv.tkinfo,"",@"SHT_NOTE"
	.sectionflags	@"SHF_NOTE_NV_TKINFO"
	.tkinfo
        /*0018*/ 	.word	0x00000081
        /*0030*/ 	.string	""
        /*0030*/ 	.string	"ptxas-blackwell"
        /*0030*/ 	.string	"Cuda compilation tools, release 12.9, V12.9.86"
        /*0030*/ 	.string	"Build cuda_12.9.r12.9/compiler.36037853_0"
        /*0030*/ 	.string	"-v  -suppress-debug-info  -lineinfo  -arch sm_100a "



//--------------------- .note.nv.cuver            --------------------------
	.section	.note.nv.cuver,"",@"SHT_NOTE"
	.sectionflags	@"SHF_NOTE_NV_CUVER"
        /*0018*/ 	.short	0x0001
        /*001a*/ 	.short	0x0064
        /*001c*/ 	.short	0x0001
        /*001e*/ 	.short	0x0000
        /*0020*/ 	.short	0x0001
        /*0022*/ 	.short	0x0000


//--------------------- .nv.info                  --------------------------
	.section	.nv.info,"",@"SHT_CUDA_INFO"
	.align	4


	//----- nvinfo : EIATTR_REGCOUNT
	.align		4
        /*0000*/ 	.byte	0x04, 0x2f
        /*0002*/ 	.short	(.L_5 - .L_4)
	.align		4
.L_4:
        /*0004*/ 	.word	index@(attn_fwd)
        /*0008*/ 	.word	0x000000ff


	//----- nvinfo : EIATTR_FRAME_SIZE
	.align		4
.L_5:
        /*000c*/ 	.byte	0x04, 0x11
        /*000e*/ 	.short	(.L_7 - .L_6)
	.align		4
.L_6:
        /*0010*/ 	.word	index@($__internal_2_$__cuda_sm10x_tcgen05_guardrail_trap_unallocated_columns_being_dealloced)
        /*0014*/ 	.word	0x00000000


	//----- nvinfo : EIATTR_FRAME_SIZE
	.align		4
.L_7:
        /*0018*/ 	.byte	0x04, 0x11
        /*001a*/ 	.short	(.L_9 - .L_8)
	.align		4
.L_8:
        /*001c*/ 	.word	index@($__internal_1_$__cuda_sm10x_tcgen05_guardrail_trap_phase_invalid_during_alloc)
        /*0020*/ 	.word	0x00000000


	//----- nvinfo : EIATTR_FRAME_SIZE
	.align		4
.L_9:
        /*0024*/ 	.byte	0x04, 0x11
        /*0026*/ 	.short	(.L_11 - .L_10)
	.align		4
.L_10:
        /*0028*/ 	.word	index@($__internal_0_$__cuda_sm10x_tcgen05_guardrail_trap_col_being_dealloced_not_returned_by_alloc)
        /*002c*/ 	.word	0x00000000


	//----- nvinfo : EIATTR_FRAME_SIZE
	.align		4
.L_11:
        /*0030*/ 	.byte	0x04, 0x11
        /*0032*/ 	.short	(.L_13 - .L_12)
	.align		4
.L_12:
        /*0034*/ 	.word	index@(attn_fwd)
        /*0038*/ 	.word	0x00000000


	//----- nvinfo : EIATTR_MIN_STACK_SIZE
	.align		4
.L_13:
        /*003c*/ 	.byte	0x04, 0x12
        /*003e*/ 	.short	(.L_15 - .L_14)
	.align		4
.L_14:
        /*0040*/ 	.word	index@(attn_fwd)
        /*0044*/ 	.word	0x00000000
.L_15:


//--------------------- .nv.info.attn_fwd         --------------------------
	.section	.nv.info.attn_fwd,"",@"SHT_CUDA_INFO"
	.sectionflags	@""
	.align	4


	//----- nvinfo : EIATTR_CUDA_API_VERSION
	.align		4
        /*0000*/ 	.byte	0x04, 0x37
        /*0002*/ 	.short	(.L_17 - .L_16)
.L_16:
        /*0004*/ 	.word	0x00000081


	//----- nvinfo : EIATTR_KPARAM_INFO
	.align		4
.L_17:
        /*0008*/ 	.byte	0x04, 0x17
        /*000a*/ 	.short	(.L_19 - .L_18)
.L_18:
        /*000c*/ 	.word	0x00000000
        /*0010*/ 	.short	0x0019
        /*0012*/ 	.short	0x0080
        /*0014*/ 	.byte	0x00, 0xf4, 0x21, 0x00


	//----- nvinfo : EIATTR_KPARAM_INFO
	.align		4
.L_19:
        /*0018*/ 	.byte	0x04, 0x17
        /*001a*/ 	.short	(.L_21 - .L_20)
.L_20:
        /*001c*/ 	.word	0x00000000
        /*0020*/ 	.short	0x0018
        /*0022*/ 	.short	0x0078
        /*0024*/ 	.byte	0x00, 0xf4, 0x21, 0x00


	//----- nvinfo : EIATTR_KPARAM_INFO
	.align		4
.L_21:
        /*0028*/ 	.byte	0x04, 0x17
        /*002a*/ 	.short	(.L_23 - .L_22)
.L_22:
        /*002c*/ 	.word	0x00000000
        /*0030*/ 	.short	0x0017
        /*0032*/ 	.short	0x0070
        /*0034*/ 	.byte	0x00, 0xf0, 0x11, 0x00


	//----- nvinfo : EIATTR_KPARAM_INFO
	.align		4
.L_23:
        /*0038*/ 	.byte	0x04, 0x17
        /*003a*/ 	.short	(.L_25 - .L_24)
.L_24:
        /*003c*/ 	.word	0x00000000
        /*0040*/ 	.short	0x0016
        /*0042*/ 	.short	0x006c
        /*0044*/ 	.byte	0x00, 0xf0, 0x11, 0x00


	//----- nvinfo : EIATTR_KPARAM_INFO
	.align		4
.L_25:
        /*0048*/ 	.byte	0x04, 0x17
        /*004a*/ 	.short	(.L_27 - .L_26)
.L_26:
        /*004c*/ 	.word	0x00000000
        /*0050*/ 	.short	0x0015
        /*0052*/ 	.short	0x0068
        /*0054*/ 	.byte	0x00, 0xf0, 0x11, 0x00


	//----- nvinfo : EIATTR_KPARAM_INFO
	.align		4
.L_27:
        /*0058*/ 	.byte	0x04, 0x17
        /*005a*/ 	.short	(.L_29 - .L_28)
.L_28:
        /*005c*/ 	.word	0x00000000
        /*0060*/ 	.short	0x0014
        /*0062*/ 	.short	0x0064
        /*0064*/ 	.byte	0x00, 0xf0, 0x11, 0x00


	//----- nvinfo : EIATTR_KPARAM_INFO
	.align		4
.L_29:
        /*0068*/ 	.byte	0x04, 0x17
        /*006a*/ 	.short	(.L_31 - .L_30)
.L_30:
        /*006c*/ 	.word	0x00000000
        /*0070*/ 	.short	0x0013
        /*0072*/ 	.short	0x0060
        /*0074*/ 	.byte	0x00, 0xf0, 0x11, 0x00


	//----- nvinfo : EIATTR_KPARAM_INFO
	.align		4
.L_31:
        /*0078*/ 	.byte	0x04, 0x17
        /*007a*/ 	.short	(.L_33 - .L_32)
.L_32:
        /*007c*/ 	.word	0x00000000
        /*0080*/ 	.short	0x0012
        /*0082*/ 	.short	0x005c
        /*0084*/ 	.byte	0x00, 0xf0, 0x11, 0x00


	//----- nvinfo : EIATTR_KPARAM_INFO
	.align		4
.L_33:
        /*0088*/ 	.byte	0x04, 0x17
        /*008a*/ 	.short	(.L_35 - .L_34)
.L_34:
        /*008c*/ 	.word	0x00000000
        /*0090*/ 	.short	0x0011
        /*0092*/ 	.short	0x0058
        /*0094*/ 	.byte	0x00, 0xf0, 0x11, 0x00


	//----- nvinfo : EIATTR_KPARAM_INFO
	.align		4
.L_35:
        /*0098*/ 	.byte	0x04, 0x17
        /*009a*/ 	.short	(.L_37 - .L_36)
.L_36:
        /*009c*/ 	.word	0x00000000
        /*00a0*/ 	.short	0x0010
        /*00a2*/ 	.short	0x0054
        /*00a4*/ 	.byte	0x00, 0xf0, 0x11, 0x00


	//----- nvinfo : EIATTR_KPARAM_INFO
	.align		4
.L_37:
        /*00a8*/ 	.byte	0x04, 0x17
        /*00aa*/ 	.short	(.L_39 - .L_38)
.L_38:
        /*00ac*/ 	.word	0x00000000
        /*00b0*/ 	.short	0x000f
        /*00b2*/ 	.short	0x0050
        /*00b4*/ 	.byte	0x00, 0xf0, 0x11, 0x00


	//----- nvinfo : EIATTR_KPARAM_INFO
	.align		4
.L_39:
        /*00b8*/ 	.byte	0x04, 0x17
        /*00ba*/ 	.short	(.L_41 - .L_40)
.L_40:
        /*00bc*/ 	.word	0x00000000
        /*00c0*/ 	.short	0x000e
        /*00c2*/ 	.short	0x004c
        /*00c4*/ 	.byte	0x00, 0xf0, 0x11, 0x00


	//----- nvinfo : EIATTR_KPARAM_INFO
	.align		4
.L_41:
        /*00c8*/ 	.byte	0x04, 0x17
        /*00ca*/ 	.short	(.L_43 - .L_42)
.L_42:
        /*00cc*/ 	.word	0x00000000
        /*00d0*/ 	.short	0x000d
        /*00d2*/ 	.short	0x0048
        /*00d4*/ 	.byte	0x00, 0xf0, 0x11, 0x00


	//----- nvinfo : EIATTR_KPARAM_INFO
	.align		4
.L_43:
        /*00d8*/ 	.byte	0x04, 0x17
        /*00da*/ 	.short	(.L_45 - .L_44)
.L_44:
        /*00dc*/ 	.word	0x00000000
        /*00e0*/ 	.short	0x000c
        /*00e2*/ 	.short	0x0044
        /*00e4*/ 	.byte	0x00, 0xf0, 0x11, 0x00


	//----- nvinfo : EIATTR_KPARAM_INFO
	.align		4
.L_45:
        /*00e8*/ 	.byte	0x04, 0x17
        /*00ea*/ 	.short	(.L_47 - .L_46)
.L_46:
        /*00ec*/ 	.word	0x00000000
        /*00f0*/ 	.short	0x000b
        /*00f2*/ 	.short	0x0040
        /*00f4*/ 	.byte	0x00, 0xf0, 0x11, 0x00


	//----- nvinfo : EIATTR_KPARAM_INFO
	.align		4
.L_47:
        /*00f8*/ 	.byte	0x04, 0x17
        /*00fa*/ 	.short	(.L_49 - .L_48)
.L_48:
        /*00fc*/ 	.word	0x00000000
        /*0100*/ 	.short	0x000a
        /*0102*/ 	.short	0x003c
        /*0104*/ 	.byte	0x00, 0xf0, 0x11, 0x00


	//----- nvinfo : EIATTR_KPARAM_INFO
	.align		4
.L_49:
        /*0108*/ 	.byte	0x04, 0x17
        /*010a*/ 	.short	(.L_51 - .L_50)
.L_50:
        /*010c*/ 	.word	0x00000000
        /*0110*/ 	.short	0x0009
        /*0112*/ 	.short	0x0038
        /*0114*/ 	.byte	0x00, 0xf0, 0x11, 0x00


	//----- nvinfo : EIATTR_KPARAM_INFO
	.align		4
.L_51:
        /*0118*/ 	.byte	0x04, 0x17
        /*011a*/ 	.short	(.L_53 - .L_52)
.L_52:
        /*011c*/ 	.word	0x00000000
        /*0120*/ 	.short	0x0008
        /*0122*/ 	.short	0x0034
        /*0124*/ 	.byte	0x00, 0xf0, 0x11, 0x00


	//----- nvinfo : EIATTR_KPARAM_INFO
	.align		4
.L_53:
        /*0128*/ 	.byte	0x04, 0x17
        /*012a*/ 	.short	(.L_55 - .L_54)
.L_54:
        /*012c*/ 	.word	0x00000000
        /*0130*/ 	.short	0x0007
        /*0132*/ 	.short	0x0030
        /*0134*/ 	.byte	0x00, 0xf0, 0x11, 0x00


	//----- nvinfo : EIATTR_KPARAM_INFO
	.align		4
.L_55:
        /*0138*/ 	.byte	0x04, 0x17
        /*013a*/ 	.short	(.L_57 - .L_56)
.L_56:
        /*013c*/ 	.word	0x00000000
        /*0140*/ 	.short	0x0006
        /*0142*/ 	.short	0x002c
        /*0144*/ 	.byte	0x00, 0xf0, 0x11, 0x00


	//----- nvinfo : EIATTR_KPARAM_INFO
	.align		4
.L_57:
        /*0148*/ 	.byte	0x04, 0x17
        /*014a*/ 	.short	(.L_59 - .L_58)
.L_58:
        /*014c*/ 	.word	0x00000000
        /*0150*/ 	.short	0x0005
        /*0152*/ 	.short	0x0028
        /*0154*/ 	.byte	0x00, 0xf0, 0x11, 0x00


	//----- nvinfo : EIATTR_KPARAM_INFO
	.align		4
.L_59:
        /*0158*/ 	.byte	0x04, 0x17
        /*015a*/ 	.short	(.L_61 - .L_60)
.L_60:
        /*015c*/ 	.word	0x00000000
        /*0160*/ 	.short	0x0004
        /*0162*/ 	.short	0x0020
        /*0164*/ 	.byte	0x00, 0xf4, 0x21, 0x00


	//----- nvinfo : EIATTR_KPARAM_INFO
	.align		4
.L_61:
        /*0168*/ 	.byte	0x04, 0x17
        /*016a*/ 	.short	(.L_63 - .L_62)
.L_62:
        /*016c*/ 	.word	0x00000000
        /*0170*/ 	.short	0x0003
        /*0172*/ 	.short	0x0018
        /*0174*/ 	.byte	0x00, 0xf4, 0x21, 0x00


	//----- nvinfo : EIATTR_KPARAM_INFO
	.align		4
.L_63:
        /*0178*/ 	.byte	0x04, 0x17
        /*017a*/ 	.short	(.L_65 - .L_64)
.L_64:
        /*017c*/ 	.word	0x00000000
        /*0180*/ 	.short	0x0002
        /*0182*/ 	.short	0x0010
        /*0184*/ 	.byte	0x00, 0xf4, 0x21, 0x00


	//----- nvinfo : EIATTR_KPARAM_INFO
	.align		4
.L_65:
        /*0188*/ 	.byte	0x04, 0x17
        /*018a*/ 	.short	(.L_67 - .L_66)
.L_66:
        /*018c*/ 	.word	0x00000000
        /*0190*/ 	.short	0x0001
        /*0192*/ 	.short	0x0008
        /*0194*/ 	.byte	0x00, 0xf4, 0x21, 0x00


	//----- nvinfo : EIATTR_KPARAM_INFO
	.align		4
.L_67:
        /*0198*/ 	.byte	0x04, 0x17
        /*019a*/ 	.short	(.L_69 - .L_68)
.L_68:
        /*019c*/ 	.word	0x00000000
        /*01a0*/ 	.short	0x0000
        /*01a2*/ 	.short	0x0000
        /*01a4*/ 	.byte	0x00, 0xf4, 0x21, 0x00


	//----- nvinfo : EIATTR_AT_ENTRY_FRAGMENTS
	.align		4
.L_69:
        /*01a8*/ 	.byte	0x04, 0x4f
        /*01aa*/ 	.short	(.L_71 - .L_70)


	//   ....[0]....
.L_70:
        /*01ac*/ 	.word	0x00000004


	//----- nvinfo : EIATTR_RESERVED_SMEM_USED
	.align		4
.L_71:
        /*01b0*/ 	.byte	0x01, 0x41
	.zero		2


	//----- nvinfo : EIATTR_SPARSE_MMA_MASK
	.align		4
        /*01b4*/ 	.byte	0x03, 0x50
        /*01b6*/ 	.short	0x0000


	//----- nvinfo : EIATTR_TCGEN05_1CTA_USED
	.align		4
        /*01b8*/ 	.byte	0x01, 0x51
	.zero		2


	//----- nvinfo : EIATTR_MAXREG_COUNT
	.align		4
        /*01bc*/ 	.byte	0x03, 0x1b
        /*01be*/ 	.short	0x00ff


	//----- nvinfo : EIATTR_NUM_BARRIERS
	.align		4
        /*01c0*/ 	.byte	0x02, 0x4c
        /*01c2*/ 	.byte	0x01
	.zero		1


	//----- nvinfo : EIATTR_INT_WARP_WIDE_INSTR_OFFSETS
	.align		4
        /*01c4*/ 	.byte	0x04, 0x31
        /*01c6*/ 	.short	(.L_73 - .L_72)


	//   ....[0]....
.L_72:
        /*01c8*/ 	.word	0x000020c0


	//   ....[1]....
        /*01cc*/ 	.word	0x000020d0


	//   ....[2]....
        /*01d0*/ 	.word	0x00002960


	//   ....[3]....
        /*01d4*/ 	.word	0x00002a00


	//   ....[4]....
        /*01d8*/ 	.word	0x000061f0


	//   ....[5]....
        /*01dc*/ 	.word	0x0000b330


	//   ....[6]....
        /*01e0*/ 	.word	0x0000b380


	//----- nvinfo : EIATTR_COOP_GROUP_MASK_REGIDS
	.align		4
.L_73:
        /*01e4*/ 	.byte	0x04, 0x29
        /*01e6*/ 	.short	(.L_75 - .L_74)


	//   ....[0]....
.L_74:
        /*01e8*/ 	.word	0xffffffff


	//   ....[1]....
        /*01ec*/ 	.word	0xffffffff


	//   ....[2]....
        /*01f0*/ 	.word	0xffffffff


	//   ....[3]....
        /*01f4*/ 	.word	0xffffffff


	//----- nvinfo : EIATTR_COOP_GROUP_INSTR_OFFSETS
	.align		4
.L_75:
        /*01f8*/ 	.byte	0x04, 0x28
        /*01fa*/ 	.short	(.L_77 - .L_76)


	//   ....[0]....
.L_76:
        /*01fc*/ 	.word	0x00000050


	//   ....[1]....
        /*0200*/ 	.word	0x00000310


	//   ....[2]....
        /*0204*/ 	.word	0x0000b1c0


	//   ....[3]....
        /*0208*/ 	.word	0x0000b430


	//----- nvinfo : EIATTR_VRC_CTA_INIT_COUNT
	.align		4
.L_77:
        /*020c*/ 	.byte	0x02, 0x4a
        /*020e*/ 	.byte	0x80
	.zero		1


	//----- nvinfo : EIATTR_MBARRIER_INSTR_OFFSETS
	.align		4
        /*0210*/ 	.byte	0x04, 0x39
        /*0212*/ 	.short	(.L_79 - .L_78)


	//   ....[0]....
.L_78:
        /*0214*/ 	.word	0x000026f0
        /*0218*/ 	.word	0x000000ff
        /*021c*/ 	.word	0x00000000
        /*0220*/ 	.short	0x0100
        /*0222*/ 	.byte	0x0f
	.zero		1


	//   ....[1]....
        /*0224*/ 	.word	0x000029e0
        /*0228*/ 	.word	0x000000ff
        /*022c*/ 	.word	0x0000a008
        /*0230*/ 	.short	0x0100
        /*0232*/ 	.byte	0x0b
	.zero		1


	//   ....[2]....
        /*0234*/ 	.word	0x00002c60
        /*0238*/ 	.word	0x000000ff
        /*023c*/ 	.word	0x00006000
        /*0240*/ 	.short	0x0100
        /*0242*/ 	.byte	0x0b
	.zero		1


	//   ....[3]....
        /*0244*/ 	.word	0x00002ec0
        /*0248*/ 	.word	0x000000ff
        /*024c*/ 	.word	0x00006000
        /*0250*/ 	.short	0x010a
        /*0252*/ 	.byte	0x0b
	.zero		1


	//   ....[4]....
        /*0254*/ 	.word	0x00002fe0
        /*0258*/ 	.word	0x000000ff
        /*025c*/ 	.word	0x00006000
        /*0260*/ 	.short	0x0108
        /*0262*/ 	.byte	0x0b
	.zero		1


	//   ....[5]....
        /*0264*/ 	.word	0x00006430
        /*0268*/ 	.word	0x000000ff
        /*026c*/ 	.word	0x0000a010
        /*0270*/ 	.short	0x0100
        /*0272*/ 	.byte	0x0b
	.zero		1


	//   ....[6]....
        /*0274*/ 	.word	0x000065a0
        /*0278*/ 	.word	0x000000ff
        /*027c*/ 	.word	0x0000a010
        /*0280*/ 	.short	0x010a
        /*0282*/ 	.byte	0x0b
	.zero		1


	//   ....[7]....
        /*0284*/ 	.word	0x000065e0
        /*0288*/ 	.word	0x000000ff
        /*028c*/ 	.word	0x0000a010
        /*0290*/ 	.short	0x0108
        /*0292*/ 	.byte	0x0b
	.zero		1


	//   ....[8]....
        /*0294*/ 	.word	0x00006cc0
        /*0298*/ 	.word	0x000000ff
        /*029c*/ 	.word	0x00000000
        /*02a0*/ 	.short	0x010a
        /*02a2*/ 	.byte	0x0f
	.zero		1


	//   ....[9]....
        /*02a4*/ 	.word	0x00008ce0
        /*02a8*/ 	.word	0x000000ff
        /*02ac*/ 	.word	0x00000000
        /*02b0*/ 	.short	0x010a
        /*02b2*/ 	.byte	0x0f
	.zero		1


	//   ....[10]....
        /*02b4*/ 	.word	0x00008e40
        /*02b8*/ 	.word	0x000000ff
        /*02bc*/ 	.word	0x0000a000
        /*02c0*/ 	.short	0x0108
        /*02c2*/ 	.byte	0x0b
	.zero		1


	//   ....[11]....
        /*02c4*/ 	.word	0x00008f10
        /*02c8*/ 	.word	0x000000ff
        /*02cc*/ 	.word	0x0000a008
        /*02d0*/ 	.short	0x0108
        /*02d2*/ 	.byte	0x0b
	.zero		1


	//   ....[12]....
        /*02d4*/ 	.word	0x0000b450
        /*02d8*/ 	.word	0x000000ff
        /*02dc*/ 	.word	0x00006000
        /*02e0*/ 	.short	0x010a
        /*02e2*/ 	.byte	0x0b
	.zero		1


	//   ....[13]....
        /*02e4*/ 	.word	0x0000b480
        /*02e8*/ 	.word	0x000000ff
        /*02ec*/ 	.word	0x0000a010
        /*02f0*/ 	.short	0x010a
        /*02f2*/ 	.byte	0x0b
	.zero		1


	//   ....[14]....
        /*02f4*/ 	.word	0x0000b4b0
        /*02f8*/ 	.word	0x000000ff
        /*02fc*/ 	.word	0x00000000
        /*0300*/ 	.short	0x010a
        /*0302*/ 	.byte	0x0f
	.zero		1


	//   ....[15]....
        /*0304*/ 	.word	0x0000b4e0
        /*0308*/ 	.word	0x000000ff
        /*030c*/ 	.word	0x00000000
        /*0310*/ 	.short	0x010a
        /*0312*/ 	.byte	0x0f
	.zero		1


	//----- nvinfo : EIATTR_NUM_MBARRIERS
	.align		4
.L_79:
        /*0314*/ 	.byte	0x03, 0x38
        /*0316*/ 	.short	0xffff


	//----- nvinfo : EIATTR_EXIT_INSTR_OFFSETS
	.align		4
        /*0318*/ 	.byte	0x04, 0x1c
        /*031a*/ 	.short	(.L_81 - .L_80)


	//   ....[0]....
.L_80:
        /*031c*/ 	.word	0x0000b440


	//----- nvinfo : EIATTR_REQNTID
	.align		4
.L_81:
        /*0320*/ 	.byte	0x04, 0x10
        /*0322*/ 	.short	(.L_83 - .L_82)
.L_82:
        /*0324*/ 	.word	0x00000080
        /*0328*/ 	.word	0x00000001
        /*032c*/ 	.word	0x00000001


	//----- nvinfo : EIATTR_CRS_STACK_SIZE
	.align		4
.L_83:
        /*0330*/ 	.byte	0x04, 0x1e
        /*0332*/ 	.short	(.L_85 - .L_84)
.L_84:
        /*0334*/ 	.word	0x00000000


	//----- nvinfo : EIATTR_CBANK_PARAM_SIZE
	.align		4
.L_85:
        /*0338*/ 	.byte	0x03, 0x19
        /*033a*/ 	.short	0x0088


	//----- nvinfo : EIATTR_PARAM_CBANK
	.align		4
        /*033c*/ 	.byte	0x04, 0x0a
        /*033e*/ 	.short	(.L_87 - .L_86)
	.align		4
.L_86:
        /*0340*/ 	.word	index@(.nv.constant0.attn_fwd)
        /*0344*/ 	.short	0x0380
        /*0346*/ 	.short	0x0088


	//----- nvinfo : EIATTR_SW_WAR
	.align		4
.L_87:
        /*0348*/ 	.byte	0x04, 0x36
        /*034a*/ 	.short	(.L_89 - .L_88)
.L_88:
        /*034c*/ 	.word	0x00000008
.L_89:


//--------------------- .nv.compat                --------------------------
	.section	.nv.compat,"",@"SHT_CUDA_COMPAT_INFO"
	.align	4
        /*0000*/ 	.byte	0x02, 0x02, 0x02, 0x00, 0x02, 0x05, 0x05, 0x00, 0x02, 0x03, 0x00, 0x00, 0x02, 0x06, 0x01, 0x00


//--------------------- .nv.callgraph             --------------------------
	.section	.nv.callgraph,"",@"SHT_CUDA_CALLGRAPH"
	.align	4
	.sectionentsize	8
	.align		4
        /*0000*/ 	.word	0x00000000
	.align		4
        /*0004*/ 	.word	0xffffffff
	.align		4
        /*0008*/ 	.word	0x00000000
	.align		4
        /*000c*/ 	.word	0xfffffffe
	.align		4
        /*0010*/ 	.word	0x00000000
	.align		4
        /*0014*/ 	.word	0xfffffffd
	.align		4
        /*0018*/ 	.word	0x00000000
	.align		4
        /*001c*/ 	.word	0xfffffffc


//--------------------- .nv.constant4             --------------------------
	.section	.nv.constant4,"a",@progbits
	.align	8
	.align		8
.nv.constant4:
        /*0000*/ 	.dword	_$_str


//--------------------- .text.attn_fwd            --------------------------
	.section	.text.attn_fwd,"ax",@progbits
	.align	128
        .global         attn_fwd
        .type           attn_fwd,@function
        .size           attn_fwd,(.L_x_28 - attn_fwd)
        .other          attn_fwd,@"STO_CUDA_ENTRY STV_DEFAULT"
attn_fwd:
.text.attn_fwd:
[----:B------:R-:W0:Y:S01]  /*0000*/  LDC R1, c[0x0][0x37c] ;  /* 0x0000df00ff017b82 */ /* 0x000e220000000800 */
[----:B------:R-:W1:Y:S02]  /*0010*/  S2R R68, SR_TID.X ;  /* 0x0000000000447919 */ /* 0x000e640000002100 */
[----:B-1----:R-:W-:-:S13]  /*0020*/  ISETP.GE.U32.AND P0, PT, R68, 0x20, PT ;  /* 0x000000204400780c */ /* 0x002fda0003f06070 */
[----:B------:R-:W-:Y:S05]  /*0030*/  @P0 BRA `(.L_x_0) ;  /* 0x0000000000b80947 */ /* 0x000fea0003800000 */
[----:B------:R-:W1:Y:S01]  /*0040*/  S2UR UR6, SR_CgaCtaId ;  /* 0x00000000000679c3 */ /* 0x000e620000008800 */
[----:B------:R-:W-:Y:S01]  /*0050*/  NOP ;  /* 0x0000000000007918 */ /* 0x000fe20000000000 */
[----:B------:R-:W-:Y:S02]  /*0060*/  UMOV UR4, 0x40 ;  /* 0x0000004000047882 */ /* 0x000fe40000000000 */
[----:B-1----:R-:W-:-:S09]  /*0070*/  ULEA UR4, UR6, UR4, 0x18 ;  /* 0x0000000406047291 */ /* 0x002fd2000f8ec0ff */
[----:B------:R-:W1:Y:S01]  /*0080*/  LDS.U8 R0, [UR4] ;  /* 0x00000004ff007984 */ /* 0x000e620008000000 */
[----:B------:R-:W-:Y:S02]  /*0090*/  UMOV UR4, 0x400 ;  /* 0x0000040000047882 */ /* 0x000fe40000000000 */
[----:B------:R-:W-:Y:S01]  /*00a0*/  ULEA UR4, UR6, UR4, 0x18 ;  /* 0x0000000406047291 */ /* 0x000fe2000f8ec0ff */
[----:B-1----:R-:W-:-:S13]  /*00b0*/  ISETP.NE.AND P1, PT, R0, RZ, PT ;  /* 0x000000ff0000720c */ /* 0x002fda0003f25270 */
[----:B------:R-:W-:Y:S05]  /*00c0*/  @P1 BRA `(.L_x_1) ;  /* 0x00000000007c1947 */ /* 0x000fea0003800000 */
[----:B------:R-:W-:-:S13]  /*00d0*/  ELECT P1, URZ, PT ;  /* 0x0000000000ff782f */ /* 0x000fda0003820000 */
[----:B------:R-:W-:Y:S05]  /*00e0*/  @!P1 BRA `(.L_x_2) ;  /* 0x0000000000849947 */ /* 0x000fea0003800000 */
[----:B------:R-:W-:Y:S01]  /*00f0*/  UMOV UR5, 0x8 ;  /* 0x0000000800057882 */ /* 0x000fe20000000000 */
[----:B------:R-:W-:Y:S01]  /*0100*/  HFMA2 R4, -RZ, RZ, 0, 5.9604644775390625e-08 ;  /* 0x00000001ff047431 */ /* 0x000fe200000001ff */
[----:B------:R-:W-:-:S03]  /*0110*/  MOV R5, 0xff ;  /* 0x000000ff00057802 */ /* 0x000fc60000000f00 */
[----:B------:R-:W-:Y:S04]  /*0120*/  DEPBAR.LE SB1, 0x36 ;  /* 0x00009d800000791a */ /* 0x000fe80000000000 */
[----:B------:R-:W1:Y:S02]  /*0130*/  UTCATOMSWS.FIND_AND_SET.ALIGN UP0, UR5, UR5 ;  /* 0x00000005000575e3 */ /* 0x000e640008000800 */
[----:B-1----:R-:W-:-:S04]  /*0140*/  PLOP3.LUT P1, PT, PT, PT, UP0, 0x80, 0x8 ;  /* 0x000000000008781c */ /* 0x002fc80003f2f008 */
[----:B------:R-:W-:-:S04]  /*0150*/  SEL R0, RZ, 0xffffffff, !P1 ;  /* 0xffffffffff007807 */ /* 0x000fc80004800000 */
[----:B------:R-:W-:Y:S02]  /*0160*/  ISETP.NE.AND P1, PT, R0, RZ, PT ;  /* 0x000000ff0000720c */ /* 0x000fe40003f25270 */
[----:B------:R-:W-:-:S11]  /*0170*/  MOV R0, UR5 ;  /* 0x0000000500007c02 */ /* 0x000fd60008000f00 */
[----:B------:R-:W-:Y:S05]  /*0180*/  @P1 BRA `(.L_x_3) ;  /* 0x0000000000241947 */ /* 0x000fea0003800000 */
.L_x_4:
[----:B------:R-:W-:Y:S05]  /*0190*/  NANOSLEEP 0x64 ;  /* 0x000000640000795d */ /* 0x000fea0003800000 */
[----:B------:R-:W-:-:S05]  /*01a0*/  UMOV UR5, 0x8 ;  /* 0x0000000800057882 */ /* 0x000fca0000000000 */
[----:B------:R-:W-:Y:S04]  /*01b0*/  DEPBAR.LE SB1, 0x36 ;  /* 0x00009d800000791a */ /* 0x000fe80000000000 */
[----:B------:R-:W1:Y:S02]  /*01c0*/  UTCATOMSWS.FIND_AND_SET.ALIGN UP0, UR5, UR5 ;  /* 0x00000005000575e3 */ /* 0x000e640008000800 */
[----:B-1----:R-:W-:-:S04]  /*01d0*/  PLOP3.LUT P1, PT, PT, PT, UP0, 0x80, 0x8 ;  /* 0x000000000008781c */ /* 0x002fc80003f2f008 */
[----:B------:R-:W-:-:S04]  /*01e0*/  SEL R0, RZ, 0xffffffff, !P1 ;  /* 0xffffffffff007807 */ /* 0x000fc80004800000 */
[----:B------:R-:W-:Y:S02]  /*01f0*/  ISETP.NE.AND P1, PT, R0, RZ, PT ;  /* 0x000000ff0000720c */ /* 0x000fe40003f25270 */
[----:B------:R-:W-:-:S11]  /*0200*/  MOV R0, UR5 ;  /* 0x0000000500007c02 */ /* 0x000fd60008000f00 */
[----:B------:R-:W-:Y:S05]  /*0210*/  @!P1 BRA `(.L_x_4) ;  /* 0xfffffffc00dc9947 */ /* 0x000fea000383ffff */
.L_x_3:
[----:B------:R-:W-:Y:S01]  /*0220*/  IADD3 R3, PT, PT, R0, 0x10, RZ ;  /* 0x0000001000037810 */ /* 0x000fe20007ffe0ff */
[----:B------:R-:W-:Y:S01]  /*0230*/  UMOV UR5, 0x50 ;  /* 0x0000005000057882 */ /* 0x000fe20000000000 */
[----:B------:R-:W-:Y:S01]  /*0240*/  SHF.L.U32 R2, R5, R0, RZ ;  /* 0x0000000005027219 */ /* 0x000fe200000006ff */
[----:B------:R-:W-:Y:S01]  /*0250*/  ULEA UR5, UR6, UR5, 0x18 ;  /* 0x0000000506057291 */ /* 0x000fe2000f8ec0ff */
[----:B------:R-:W-:Y:S02]  /*0260*/  SHF.L.U32 R3, R4, R3, RZ ;  /* 0x0000000304037219 */ /* 0x000fe400000006ff */
[----:B------:R-:W-:Y:S02]  /*0270*/  SHF.L.U32 R0, R0, 0x5, RZ ;  /* 0x0000000500007819 */ /* 0x000fe400000006ff */
[----:B------:R-:W-:-:S05]  /*0280*/  LOP3.LUT R2, R3, R2, RZ, 0xfc, !PT ;  /* 0x0000000203027212 */ /* 0x000fca00078efcff */
[----:B------:R1:W-:Y:S04]  /*0290*/  ATOMS.OR RZ, [UR5], R2 ;  /* 0x00000002ffff798c */ /* 0x0003e8000b000005 */
[----:B------:R1:W-:Y:S01]  /*02a0*/  STS [UR4], R0 ;  /* 0x00000000ff007988 */ /* 0x0003e20008000804 */
[----:B------:R-:W-:Y:S05]  /*02b0*/  BRA `(.L_x_2) ;  /* 0x0000000000107947 */ /* 0x000fea0003800000 */
.L_x_1:
[----:B------:R-:W-:Y:S02]  /*02c0*/  MOV R0, 0xffffffff ;  /* 0xffffffff00007802 */ /* 0x000fe40000000f00 */
[----:B------:R-:W-:-:S03]  /*02d0*/  MOV R2, 0x300 ;  /* 0x0000030000027802 */ /* 0x000fc60000000f00 */
[----:B------:R1:W-:Y:S04]  /*02e0*/  STS [UR4], R0 ;  /* 0x00000000ff007988 */ /* 0x0003e80008000804 */
[----:B01----:R-:W-:Y:S05]  /*02f0*/  CALL.REL.NOINC `($__internal_1_$__cuda_sm10x_tcgen05_guardrail_trap_phase_invalid_during_alloc) ;  /* 0x000000b000907944 */ /* 0x003fea0003c00000 */
.L_x_2:
[----:B------:R-:W-:Y:S05]  /*0300*/  WARPSYNC.ALL ;  /* 0x0000000000007948 */ /* 0x000fea0003800000 */
[----:B------:R-:W-:Y:S01]  /*0310*/  NOP ;  /* 0x0000000000007918 */ /* 0x000fe20000000000 */
.L_x_0:
[----:B------:R-:W2:Y:S01]  /*0320*/  S2R R3, SR_CTAID.X ;  /* 0x0000000000037919 */ /* 0x000ea20000002500 */
[----:B------:R-:W3:Y:S01]  /*0330*/  S2UR UR10, SR_CTAID.Y ;  /* 0x00000000000a79c3 */ /* 0x000ee20000002600 */
[----:B------:R-:W3:Y:S01]  /*0340*/  LDCU.64 UR4, c[0x0][0x3b0] ;  /* 0x00007600ff0477ac */ /* 0x000ee20008000a00 */
[----:B-1----:R-:W-:Y:S01]  /*0350*/  LOP3.LUT R0, R68, 0x7f, RZ, 0xc0, !PT ;  /* 0x0000007f44007812 */ /* 0x002fe200078ec0ff */
[----:B------:R-:W1:Y:S05]  /*0360*/  LDCU.64 UR6, c[0x0][0x3b0] ;  /* 0x00007600ff0677ac */ /* 0x000e6a0008000a00 */
[----:B------:R-:W4:Y:S01]  /*0370*/  LDC.64 R8, c[0x0][0x380] ;  /* 0x0000e000ff087b82 */ /* 0x000f220000000a00 */
[----:B------:R-:W-:Y:S01]  /*0380*/  UMOV UR11, 0x400 ;  /* 0x00000400000b7882 */ /* 0x000fe20000000000 */
[----:B------:R-:W0:Y:S06]  /*0390*/  LDCU.64 UR32, c[0x0][0x358] ;  /* 0x00006b00ff2077ac */ /* 0x000e2c0008000a00 */
[----:B------:R-:W0:Y:S08]  /*03a0*/  S2UR UR8, SR_CgaCtaId ;  /* 0x00000000000879c3 */ /* 0x000e300000008800 */
[----:B------:R-:W4:Y:S01]  /*03b0*/  LDC.64 R124, c[0x0][0x380] ;  /* 0x0000e000ff7c7b82 */ /* 0x000f220000000a00 */
[----:B---3--:R-:W-:-:S02]  /*03c0*/  UIMAD UR4, UR10, UR4, URZ ;  /* 0x000000040a0472a4 */ /* 0x008fc4000f8e02ff */
[----:B-1----:R-:W-:Y:S02]  /*03d0*/  UIMAD UR6, UR10, UR6, URZ ;  /* 0x000000060a0672a4 */ /* 0x002fe4000f8e02ff */
[----:B------:R-:W-:Y:S01]  /*03e0*/  USHF.L.U32 UR9, UR4, 0x1, URZ ;  /* 0x0000000104097899 */ /* 0x000fe200080006ff */
[----:B--2---:R-:W-:Y:S02]  /*03f0*/  LEA R0, R3, R0, 0x7 ;  /* 0x0000000003007211 */ /* 0x004fe400078e38ff */
[----:B------:R-:W1:Y:S03]  /*0400*/  LDC R133, c[0x0][0x3b8] ;  /* 0x0000ee00ff857b82 */ /* 0x000e660000000800 */
[C---:B------:R-:W-:Y:S01]  /*0410*/  IMAD R2, R0.reuse, UR5, RZ ;  /* 0x0000000500027c24 */ /* 0x040fe2000f8e02ff */
[----:B------:R-:W-:Y:S01]  /*0420*/  UIMAD.WIDE UR4, UR4, 0x2, URZ ;  /* 0x00000002040478a5 */ /* 0x000fe2000f8e02ff */
[----:B------:R-:W-:Y:S01]  /*0430*/  IMAD R4, R0, UR7, RZ ;  /* 0x0000000700047c24 */ /* 0x000fe2000f8e02ff */
[----:B------:R-:W-:Y:S01]  /*0440*/  USHF.L.U32 UR7, UR6, 0x1, URZ ;  /* 0x0000000106077899 */ /* 0x000fe200080006ff */
[C---:B------:R-:W-:Y:S01]  /*0450*/  IMAD.HI R6, R2.reuse, 0x2, RZ ;  /* 0x0000000202067827 */ /* 0x040fe200078e02ff */
[----:B------:R-:W-:Y:S01]  /*0460*/  SHF.L.U32 R3, R2, 0x1, RZ ;  /* 0x0000000102037819 */ /* 0x000fe200000006ff */
[----:B0-----:R-:W-:Y:S01]  /*0470*/  ULEA UR11, UR8, UR11, 0x18 ;  /* 0x0000000b080b7291 */ /* 0x001fe2000f8ec0ff */
[----:B------:R-:W-:Y:S01]  /*0480*/  BAR.SYNC.DEFER_BLOCKING 0x0 ;  /* 0x0000000000007b1d */ /* 0x000fe20000010000 */
[----:B------:R-:W-:-:S02]  /*0490*/  SHF.L.U32 R5, R4, 0x1, RZ ;  /* 0x0000000104057819 */ /* 0x000fc400000006ff */
[----:B----4-:R-:W-:Y:S01]  /*04a0*/  IADD3 R2, P2, P1, R3, UR9, R8 ;  /* 0x0000000903027c10 */ /* 0x010fe2000f95e008 */
[----:B------:R-:W-:-:S03]  /*04b0*/  IMAD.HI R4, R4, 0x2, RZ ;  /* 0x0000000204047827 */ /* 0x000fc600078e02ff */
[----:B------:R-:W-:Y:S01]  /*04c0*/  IADD3.X R3, PT, PT, R6, UR5, R9, P2, P1 ;  /* 0x0000000506037c10 */ /* 0x000fe200097e2409 */
[----:B------:R-:W-:Y:S01]  /*04d0*/  UIMAD.WIDE UR4, UR6, 0x2, URZ ;  /* 0x00000002060478a5 */ /* 0x000fe2000f8e02ff */
[----:B------:R-:W-:Y:S01]  /*04e0*/  IADD3 R124, P1, P2, R5, UR7, R124 ;  /* 0x00000007057c7c10 */ /* 0x000fe2000fa3e07c */
[----:B-1----:R-:W-:-:S04]  /*04f0*/  IMAD R5, R133, 0x42, RZ ;  /* 0x0000004285057824 */ /* 0x002fc800078e02ff */
[----:B------:R-:W-:Y:S01]  /*0500*/  IADD3.X R134, PT, PT, R4, UR5, R125, P1, P2 ;  /* 0x0000000504867c10 */ /* 0x000fe20008fe447d */
[C---:B------:R-:W-:Y:S02]  /*0510*/  IMAD R7, R133.reuse, 0x44, RZ ;  /* 0x0000004485077824 */ /* 0x040fe400078e02ff */
[----:B------:R-:W-:Y:S01]  /*0520*/  IMAD R9, R133, 0x46, RZ ;  /* 0x0000004685097824 */ /* 0x000fe200078e02ff */
[-C--:B------:R-:W-:Y:S01]  /*0530*/  IADD3 RZ, P1, PT, R5, R124.reuse, RZ ;  /* 0x0000007c05ff7210 */ /* 0x080fe20007f3e0ff */
[C---:B------:R-:W-:Y:S01]  /*0540*/  IMAD R18, R133.reuse, 0x14, RZ ;  /* 0x0000001485127824 */ /* 0x040fe200078e02ff */
[C---:B------:R-:W-:Y:S02]  /*0550*/  SHF.L.U32 R5, R133.reuse, 0x3, RZ ;  /* 0x0000000385057819 */ /* 0x040fe400000006ff */
[C---:B------:R-:W-:Y:S01]  /*0560*/  SHF.L.U32 R24, R133.reuse, 0x5, RZ ;  /* 0x0000000585187819 */ /* 0x040fe200000006ff */
[C---:B------:R-:W-:Y:S01]  /*0570*/  IMAD R28, R133.reuse, 0x28, RZ ;  /* 0x00000028851c7824 */ /* 0x040fe200078e02ff */
[-C--:B------:R-:W-:Y:S01]  /*0580*/  LEA R64, P2, R133, R124.reuse, 0x4 ;  /* 0x0000007c85407211 */ /* 0x080fe200078420ff */
[----:B------:R-:W0:Y:S01]  /*0590*/  LDS R132, [UR11] ;  /* 0x0000000bff847984 */ /* 0x000e220008000800 */
[-C--:B------:R-:W-:Y:S01]  /*05a0*/  IADD3 RZ, P4, PT, R7, R124.reuse, RZ ;  /* 0x0000007c07ff7210 */ /* 0x080fe20007f9e0ff */
[----:B------:R-:W-:Y:S01]  /*05b0*/  IMAD R83, R133, 0x50, RZ ;  /* 0x0000005085537824 */ /* 0x000fe200078e02ff */
[-C--:B------:R-:W-:Y:S01]  /*05c0*/  IADD3 RZ, P5, PT, R9, R124.reuse, RZ ;  /* 0x0000007c09ff7210 */ /* 0x080fe20007fbe0ff */
[----:B------:R-:W-:Y:S01]  /*05d0*/  BAR.SYNC.DEFER_BLOCKING 0x0 ;  /* 0x0000000000007b1d */ /* 0x000fe20000010000 */
[C---:B------:R-:W-:Y:S01]  /*05e0*/  SHF.L.U32 R7, R133.reuse, 0x4, RZ ;  /* 0x0000000485077819 */ /* 0x040fe200000006ff */
[C---:B------:R-:W-:Y:S01]  /*05f0*/  IMAD R9, R133.reuse, 0xa, RZ ;  /* 0x0000000a85097824 */ /* 0x040fe200078e02ff */
[----:B------:R-:W-:-:S02]  /*0600*/  LEA RZ, P6, R133, R124, 0x5 ;  /* 0x0000007c85ff7211 */ /* 0x000fc400078c28ff */
[----:B------:R-:W-:Y:S01]  /*0610*/  LEA.HI.X.SX32 R65, R5, R134, 0x1, P2 ;  /* 0x0000008605417211 */ /* 0x000fe200010f0eff */
[C---:B------:R-:W-:Y:S01]  /*0620*/  IMAD R31, R133.reuse, 0x30, RZ ;  /* 0x00000030851f7824 */ /* 0x040fe200078e02ff */
[C---:B------:R-:W-:Y:S01]  /*0630*/  LEA RZ, P2, R133.reuse, R124, 0x6 ;  /* 0x0000007c85ff7211 */ /* 0x040fe200078430ff */
[----:B------:R-:W-:Y:S01]  /*0640*/  IMAD R87, R133, 0x60, RZ ;  /* 0x0000006085577824 */ /* 0x000fe200078e02ff */
[----:B------:R-:W-:Y:S01]  /*0650*/  LEA.HI.X.SX32 R5, R7, R134, 0x1, P6 ;  /* 0x0000008607057211 */ /* 0x000fe200030f0eff */
[C---:B------:R-:W-:Y:S01]  /*0660*/  IMAD R20, R133.reuse, 0x18, RZ ;  /* 0x0000001885147824 */ /* 0x040fe200078e02ff */
[CC--:B------:R-:W-:Y:S01]  /*0670*/  LEA R8, R133.reuse, R133.reuse, 0x2 ;  /* 0x0000008585087211 */ /* 0x0c0fe200078e10ff */
[----:B------:R-:W-:Y:S01]  /*0680*/  IMAD R67, R133, 0x70, RZ ;  /* 0x0000007085437824 */ /* 0x000fe200078e02ff */
[----:B------:R-:W-:Y:S01]  /*0690*/  IADD3 R76, P6, PT, R9, R124, RZ ;  /* 0x0000007c094c7210 */ /* 0x000fe20007fde0ff */
[C---:B------:R-:W-:Y:S01]  /*06a0*/  IMAD R71, R133.reuse, 0x52, RZ ;  /* 0x0000005285477824 */ /* 0x040fe200078e02ff */
[----:B------:R-:W-:Y:S01]  /*06b0*/  LEA.HI.X.SX32 R7, R24, R134, 0x1, P2 ;  /* 0x0000008618077211 */ /* 0x000fe200010f0eff */
[C---:B------:R-:W-:Y:S01]  /*06c0*/  IMAD R11, R133.reuse, 0x48, RZ ;  /* 0x00000048850b7824 */ /* 0x040fe200078e02ff */
[----:B------:R-:W-:Y:S01]  /*06d0*/  IADD3 R78, P2, PT, R18, R124, RZ ;  /* 0x0000007c124e7210 */ /* 0x000fe20007f5e0ff */
[C---:B------:R-:W-:Y:S01]  /*06e0*/  IMAD R16, R133.reuse, 0x12, RZ ;  /* 0x0000001285107824 */ /* 0x040fe200078e02ff */
[----:B------:R-:W-:Y:S01]  /*06f0*/  LEA.HI.X.SX32 R77, R8, R134, 0x1, P6 ;  /* 0x00000086084d7211 */ /* 0x000fe200030f0eff */
[C---:B------:R-:W-:Y:S01]  /*0700*/  IMAD R59, R133.reuse, 0x38, RZ ;  /* 0x00000038853b7824 */ /* 0x040fe200078e02ff */
[----:B------:R-:W-:Y:S01]  /*0710*/  IADD3 R80, P6, PT, R28, R124, RZ ;  /* 0x0000007c1c507210 */ /* 0x000fe20007fde0ff */
[----:B------:R-:W-:Y:S01]  /*0720*/  IMAD R30, R133, 0x29, RZ ;  /* 0x00000029851e7824 */ /* 0x000fe200078e02ff */
[----:B------:R-:W-:Y:S01]  /*0730*/  LEA.HI.X.SX32 R79, R9, R134, 0x1, P2 ;  /* 0x00000086094f7211 */ /* 0x000fe200010f0eff */
[----:B------:R-:W-:Y:S01]  /*0740*/  IMAD R39, R133, 0x62, RZ ;  /* 0x0000006285277824 */ /* 0x000fe200078e02ff */
[----:B------:R-:W-:Y:S01]  /*0750*/  IADD3 R82, P2, PT, R83, R124, RZ ;  /* 0x0000007c53527210 */ /* 0x000fe20007f5e0ff */
[----:B------:R-:W-:Y:S01]  /*0760*/  IMAD R26, R133, 0x22, RZ ;  /* 0x00000022851a7824 */ /* 0x000fe200078e02ff */
[----:B------:R-:W-:Y:S01]  /*0770*/  LEA.HI.X.SX32 R81, R18, R134, 0x1, P6 ;  /* 0x0000008612517211 */ /* 0x000fe200030f0eff */
[----:B------:R1:W5:Y:S01]  /*0780*/  LDG.E.U16 R2, desc[UR32][R2.64] ;  /* 0x0000002002027981 */ /* 0x000362000c1e1500 */
[----:B------:R-:W-:Y:S01]  /*0790*/  IADD3 R84, P6, PT, R31, R124, RZ ;  /* 0x0000007c1f547210 */ /* 0x000fe20007fde0ff */
[C---:B------:R-:W-:Y:S01]  /*07a0*/  IMAD R32, R133.reuse, 0x31, RZ ;  /* 0x0000003185207824 */ /* 0x040fe200078e02ff */
[----:B------:R-:W-:Y:S01]  /*07b0*/  LEA.HI.X.SX32 R83, R28, R134, 0x1, P2 ;  /* 0x000000861c537211 */ /* 0x000fe200010f0eff */
[----:B------:R-:W-:Y:S01]  /*07c0*/  IMAD R33, R133, 0x32, RZ ;  /* 0x0000003285217824 */ /* 0x000fe200078e02ff */
[----:B------:R-:W-:Y:S01]  /*07d0*/  IADD3 R86, P2, PT, R87, R124, RZ ;  /* 0x0000007c57567210 */ /* 0x000fe20007f5e0ff */
[C---:B------:R-:W-:Y:S01]  /*07e0*/  IMAD R49, R133.reuse, 0x72, RZ ;  /* 0x0000007285317824 */ /* 0x040fe200078e02ff */
[CC--:B------:R-:W-:Y:S01]  /*07f0*/  LEA R25, R133.reuse, R133.reuse, 0x5 ;  /* 0x0000008585197211 */ /* 0x0c0fe200078e28ff */
[C---:B------:R-:W-:Y:S01]  /*0800*/  IMAD R19, R133.reuse, 0x19, RZ ;  /* 0x0000001985137824 */ /* 0x040fe200078e02ff */
[----:B------:R-:W-:Y:S01]  /*0810*/  LEA.HI.X.SX32 R85, R20, R134, 0x1, P6 ;  /* 0x0000008614557211 */ /* 0x000fe200030f0eff */
[----:B------:R-:W-:Y:S01]  /*0820*/  IMAD R34, R133, 0x39, RZ ;  /* 0x0000003985227824 */ /* 0x000fe200078e02ff */
[----:B------:R-:W-:Y:S01]  /*0830*/  IADD3 R66, P6, PT, R67, R124, RZ ;  /* 0x0000007c43427210 */ /* 0x000fe20007fde0ff */
[----:B------:R-:W-:Y:S01]  /*0840*/  IMAD R35, R133, 0x54, RZ ;  /* 0x0000005485237824 */ /* 0x000fe200078e02ff */
[----:B------:R-:W-:Y:S01]  /*0850*/  LEA.HI.X.SX32 R87, R31, R134, 0x1, P2 ;  /* 0x000000861f577211 */ /* 0x000fe200010f0eff */
[----:B------:R-:W-:Y:S01]  /*0860*/  IMAD R51, R133, 0x64, RZ ;  /* 0x0000006485337824 */ /* 0x000fe200078e02ff */
[-C--:B------:R-:W-:Y:S01]  /*0870*/  IADD3 R70, P2, PT, R71, R124.reuse, RZ ;  /* 0x0000007c47467210 */ /* 0x080fe20007f5e0ff */
[----:B------:R-:W-:Y:S01]  /*0880*/  IMAD R95, R133, 0x24, RZ ;  /* 0x00000024855f7824 */ /* 0x000fe200078e02ff */
[----:B------:R-:W-:Y:S01]  /*0890*/  IADD3 RZ, P3, PT, R11, R124, RZ ;  /* 0x0000007c0bff7210 */ /* 0x000fe20007f7e0ff */
[----:B------:R-:W-:Y:S01]  /*08a0*/  IMAD R96, R133, 0x2a, RZ ;  /* 0x0000002a85607824 */ /* 0x000fe200078e02ff */
[----:B------:R-:W-:Y:S01]  /*08b0*/  LEA.HI.X.SX32 R9, R25, R134, 0x1, P1 ;  /* 0x0000008619097211 */ /* 0x000fe200008f0eff */
[C---:B------:R-:W-:Y:S01]  /*08c0*/  IMAD R22, R133.reuse, 0x1a, RZ ;  /* 0x0000001a85167824 */ /* 0x040fe200078e02ff */
[CC--:B------:R-:W-:Y:S01]  /*08d0*/  LEA R11, R133.reuse, R133.reuse, 0x3 ;  /* 0x00000085850b7211 */ /* 0x0c0fe200078e18ff */
[C---:B------:R-:W-:Y:S01]  /*08e0*/  IMAD R53, R133.reuse, 0x74, RZ ;  /* 0x0000007485357824 */ /* 0x040fe200078e02ff */
[----:B------:R-:W-:Y:S01]  /*08f0*/  IADD3 R40, P1, PT, R16, R124, RZ ;  /* 0x0000007c10287210 */ /* 0x000fe20007f3e0ff */
[C---:B------:R-:W-:Y:S01]  /*0900*/  IMAD R37, R133.reuse, 0x56, RZ ;  /* 0x0000005685257824 */ /* 0x040fe200078e02ff */
[C---:B-1----:R-:W-:Y:S01]  /*0910*/  SHF.L.U32 R3, R133.reuse, 0x1, RZ ;  /* 0x0000000185037819 */ /* 0x042fe200000006ff */
[----:B------:R-:W-:Y:S01]  /*0920*/  IMAD R13, R133, 0xd, RZ ;  /* 0x0000000d850d7824 */ /* 0x000fe200078e02ff */
[----:B------:R-:W-:Y:S01]  /*0930*/  LEA.HI.X.SX32 R67, R59, R134, 0x1, P6 ;  /* 0x000000863b437211 */ /* 0x000fe200030f0eff */
[----:B------:R-:W-:Y:S01]  /*0940*/  IMAD R61, R133, 0x66, RZ ;  /* 0x00000066853d7824 */ /* 0x000fe200078e02ff */
[----:B------:R-:W-:Y:S01]  /*0950*/  IADD3 R38, P6, PT, R39, R124, RZ ;  /* 0x0000007c27267210 */ /* 0x000fe20007fde0ff */
[C---:B------:R-:W-:Y:S01]  /*0960*/  IMAD R27, R133.reuse, 0x23, RZ ;  /* 0x00000023851b7824 */ /* 0x040fe200078e02ff */
[----:B------:R-:W-:Y:S01]  /*0970*/  LEA.HI.X.SX32 R71, R30, R134, 0x1, P2 ;  /* 0x000000861e477211 */ /* 0x000fe200010f0eff */
[C---:B------:R-:W-:Y:S01]  /*0980*/  IMAD R55, R133.reuse, 0x2b, RZ ;  /* 0x0000002b85377824 */ /* 0x040fe200078e02ff */
[CC--:B------:R-:W-:Y:S01]  /*0990*/  LEA R14, R133.reuse, R133.reuse, 0x4 ;  /* 0x00000085850e7211 */ /* 0x0c0fe200078e20ff */
[C---:B------:R-:W-:Y:S01]  /*09a0*/  IMAD R10, R133.reuse, 0x6, RZ ;  /* 0x00000006850a7824 */ /* 0x040fe200078e02ff */
[----:B------:R-:W-:Y:S01]  /*09b0*/  IADD3 R42, P2, PT, R26, R124, RZ ;  /* 0x0000007c1a2a7210 */ /* 0x000fe20007f5e0ff */
[----:B------:R-:W-:Y:S01]  /*09c0*/  IMAD R75, R133, 0x16, RZ ;  /* 0x00000016854b7824 */ /* 0x000fe200078e02ff */
[----:B------:R-:W-:Y:S01]  /*09d0*/  LEA.HI.X.SX32 R41, R11, R134, 0x1, P1 ;  /* 0x000000860b297211 */ /* 0x000fe200008f0eff */
[----:B------:R-:W-:Y:S01]  /*09e0*/  IMAD R57, R133, 0x33, RZ ;  /* 0x0000003385397824 */ /* 0x000fe200078e02ff */
[----:B------:R-:W-:Y:S01]  /*09f0*/  IADD3 R46, P1, PT, R3, R124, RZ ;  /* 0x0000007c032e7210 */ /* 0x000fe20007f3e0ff */
[C---:B------:R-:W-:Y:S01]  /*0a00*/  IMAD R104, R133.reuse, 0x34, RZ ;  /* 0x0000003485687824 */ /* 0x040fe200078e02ff */
        /* <DEDUP_REMOVED lines=8> */
[C---:B------:R-:W-:Y:S01]  /*0a90*/  LEA.HI.X.SX32 R47, R133.reuse, R134, 0x1, P1 ;  /* 0x00000086852f7211 */ /* 0x040fe200008f0eff */
[C---:B------:R-:W-:Y:S01]  /*0aa0*/  IMAD R17, R133.reuse, 0x13, RZ ;  /* 0x0000001385117824 */ /* 0x040fe200078e02ff */
[C---:B------:R-:W-:Y:S01]  /*0ab0*/  LEA R50, P1, R133.reuse, R124, 0x2 ;  /* 0x0000007c85327211 */ /* 0x040fe200078210ff */
        /* <DEDUP_REMOVED lines=8> */
[----:B------:R-:W-:Y:S01]  /*0b40*/  IMAD R73, R133, 0x58, RZ ;  /* 0x0000005885497824 */ /* 0x000fe200078e02ff */
[----:B------:R-:W-:Y:S01]  /*0b50*/  LEA.HI.X.SX32 R51, R3, R134, 0x1, P1 ;  /* 0x0000008603337211 */ /* 0x000fe200008f0eff */
[----:B------:R-:W-:Y:S01]  /*0b60*/  IMAD R62, R133, 0x3b, RZ ;  /* 0x0000003b853e7824 */ /* 0x000fe200078e02ff */
[----:B------:R-:W-:Y:S01]  /*0b70*/  IADD3 R52, P1, PT, R95, R124, RZ ;  /* 0x0000007c5f347210 */ /* 0x000fe20007f3e0ff */
[C---:B------:R-:W-:Y:S01]  /*0b80*/  IMAD R63, R133.reuse, 0x1c, RZ ;  /* 0x0000001c853f7824 */ /* 0x040fe200078e02ff */
[-C--:B------:R-:W-:Y:S01]  /*0b90*/  LEA.HI.X.SX32 R31, R96, R134.reuse, 0x1, P6 ;  /* 0x00000086601f7211 */ /* 0x080fe200030f0eff */
[C---:B------:R-:W-:Y:S01]  /*0ba0*/  IMAD R89, R133.reuse, 0x68, RZ ;  /* 0x0000006885597824 */ /* 0x040fe200078e02ff */
[----:B------:R-:W-:Y:S01]  /*0bb0*/  LEA.HI.X.SX32 R11, R26, R134, 0x1, P4 ;  /* 0x000000861a0b7211 */ /* 0x000fe200020f0eff */
[C---:B------:R-:W-:Y:S01]  /*0bc0*/  IMAD R102, R133.reuse, 0x2c, RZ ;  /* 0x0000002c85667824 */ /* 0x040fe200078e02ff */
[-C--:B------:R-:W-:Y:S01]  /*0bd0*/  IADD3 R34, P6, PT, R22, R124.reuse, RZ ;  /* 0x0000007c16227210 */ /* 0x080fe20007fde0ff */
        /* <DEDUP_REMOVED lines=10> */
[----:B------:R-:W-:Y:S01]  /*0c80*/  IMAD R139, R133, 0x6a, RZ ;  /* 0x0000006a858b7824 */ /* 0x000fe200078e02ff */
[-C--:B------:R-:W-:Y:S01]  /*0c90*/  LEA.HI.X.SX32 R13, R27, R134.reuse, 0x1, P5 ;  /* 0x000000861b0d7211 */ /* 0x080fe200028f0eff */
[----:B------:R-:W-:Y:S01]  /*0ca0*/  IMAD R103, R133, 0x2d, RZ ;  /* 0x0000002d85677824 */ /* 0x000fe200078e02ff */
[----:B------:R-:W-:Y:S01]  /*0cb0*/  LEA.HI.X.SX32 R25, R55, R134, 0x1, P1 ;  /* 0x0000008637197211 */ /* 0x000fe200008f0eff */
[C---:B------:R-:W-:Y:S01]  /*0cc0*/  IMAD R94, R133.reuse, 0x15, RZ ;  /* 0x00000015855e7824 */ /* 0x040fe200078e02ff */
[CC--:B------:R-:W-:Y:S01]  /*0cd0*/  LEA R4, R133.reuse, R133.reuse, 0x1 ;  /* 0x0000008585047211 */ /* 0x0c0fe200078e08ff */
[C---:B------:R-:W-:Y:S01]  /*0ce0*/  IMAD R105, R133.reuse, 0x35, RZ ;  /* 0x0000003585697824 */ /* 0x040fe200078e02ff */
[-C--:B------:R-:W-:Y:S01]  /*0cf0*/  IADD3 R54, P5, PT, R10, R124.reuse, RZ ;  /* 0x0000007c0a367210 */ /* 0x080fe20007fbe0ff */
[----:B------:R-:W-:Y:S01]  /*0d00*/  IMAD R119, R133, 0x2e, RZ ;  /* 0x0000002e85777824 */ /* 0x000fe200078e02ff */
[----:B------:R-:W-:Y:S01]  /*0d10*/  IADD3 R56, P1, PT, R75, R124, RZ ;  /* 0x0000007c4b387210 */ /* 0x000fe20007f3e0ff */
[----:B------:R-:W-:Y:S01]  /*0d20*/  IMAD R99, R133, 0x1d, RZ ;  /* 0x0000001d85637824 */ /* 0x000fe200078e02ff */
[-C--:B------:R-:W-:Y:S01]  /*0d30*/  LEA.HI.X.SX32 R33, R33, R134.reuse, 0x1, P2 ;  /* 0x0000008621217211 */ /* 0x080fe200010f0eff */
[----:B------:R-:W-:Y:S01]  /*0d40*/  IMAD R145, R133, 0x7a, RZ ;  /* 0x0000007a85917824 */ /* 0x000fe200078e02ff */
[----:B------:R-:W-:Y:S01]  /*0d50*/  LEA.HI.X.SX32 R27, R57, R134, 0x1, P6 ;  /* 0x00000086391b7211 */ /* 0x000fe200030f0eff */
[C---:B------:R-:W-:Y:S01]  /*0d60*/  IMAD R125, R133.reuse, 0x3e, RZ ;  /* 0x0000003e857d7824 */ /* 0x040fe200078e02ff */
[-C--:B------:R-:W-:Y:S01]  /*0d70*/  IADD3 R36, P2, PT, R104, R124.reuse, RZ ;  /* 0x0000007c68247210 */ /* 0x080fe20007f5e0ff */
[----:B------:R-:W-:Y:S01]  /*0d80*/  IMAD R127, R133, 0x4c, RZ ;  /* 0x0000004c857f7824 */ /* 0x000fe200078e02ff */
[----:B------:R-:W-:Y:S01]  /*0d90*/  IADD3 R58, P6, PT, R111, R124, RZ ;  /* 0x0000007c6f3a7210 */ /* 0x000fe20007fde0ff */
[C---:B------:R-:W-:Y:S01]  /*0da0*/  IMAD R129, R133.reuse, 0x4e, RZ ;  /* 0x0000004e85817824 */ /* 0x040fe200078e02ff */
[----:B------:R-:W-:Y:S01]  /*0db0*/  LEA.HI.X.SX32 R19, R98, R134, 0x1, P4 ;  /* 0x0000008662137211 */ /* 0x000fe200020f0eff */
[C---:B------:R-:W-:Y:S01]  /*0dc0*/  IMAD R101, R133.reuse, 0x25, RZ ;  /* 0x0000002585657824 */ /* 0x040fe200078e02ff */
[----:B------:R-:W-:Y:S01]  /*0dd0*/  IADD3 R14, P4, PT, R20, R124, RZ ;  /* 0x0000007c140e7210 */ /* 0x000fe20007f9e0ff */
[C---:B------:R-:W-:Y:S01]  /*0de0*/  IMAD R107, R133.reuse, 0x17, RZ ;  /* 0x00000017856b7824 */ /* 0x040fe200078e02ff */
[-C--:B------:R-:W-:Y:S01]  /*0df0*/  LEA.HI.X.SX32 R55, R4, R134.reuse, 0x1, P5 ;  /* 0x0000008604377211 */ /* 0x080fe200028f0eff */
[----:B------:R-:W-:Y:S01]  /*0e00*/  IMAD R135, R133, 0x5c, RZ ;  /* 0x0000005c85877824 */ /* 0x000fe200078e02ff */
[----:B------:R-:W-:Y:S01]  /*0e10*/  LEA.HI.X.SX32 R57, R15, R134, 0x1, P1 ;  /* 0x000000860f397211 */ /* 0x000fe200008f0eff */
[----:B------:R-:W-:Y:S01]  /*0e20*/  IMAD R113, R133, 0x3d, RZ ;  /* 0x0000003d85717824 */ /* 0x000fe200078e02ff */
[-C--:B------:R-:W-:Y:S01]  /*0e30*/  IADD3 R60, P5, PT, R123, R124.reuse, RZ ;  /* 0x0000007c7b3c7210 */ /* 0x080fe20007fbe0ff */
[----:B------:R-:W-:Y:S01]  /*0e40*/  IMAD R141, R133, 0x6c, RZ ;  /* 0x0000006c858d7824 */ /* 0x000fe200078e02ff */
        /* <DEDUP_REMOVED lines=9> */
[----:B------:R-:W-:Y:S01]  /*0ee0*/  IMAD R149, R133, 0x7e, RZ ;  /* 0x0000007e85957824 */ /* 0x000fe200078e02ff */
[-C--:B------:R-:W-:Y:S01]  /*0ef0*/  LEA.HI.X.SX32 R15, R21, R134.reuse, 0x1, P4 ;  /* 0x00000086150f7211 */ /* 0x080fe200020f0eff */
[----:B------:R-:W1:Y:S01]  /*0f00*/  LDCU.64 UR4, c[0x0][0x3b0] ;  /* 0x00007600ff0477ac */ /* 0x000e620008000a00 */
[C---:B------:R-:W-:Y:S01]  /*0f10*/  LEA R12, R133.reuse, -R133, 0x3 ;  /* 0x80000085850c7211 */ /* 0x040fe200078e18ff */
[----:B------:R-:W-:Y:S01]  /*0f20*/  IMAD R121, R133, 0x2f, RZ ;  /* 0x0000002f85797824 */ /* 0x000fe200078e02ff */
[----:B------:R-:W-:Y:S01]  /*0f30*/  LEA.HI.X.SX32 R61, R29, R134, 0x1, P5 ;  /* 0x000000861d3d7211 */ /* 0x000fe200028f0eff */
[----:B------:R-:W-:Y:S01]  /*0f40*/  IMAD R3, R133, 0x37, RZ ;  /* 0x0000003785037824 */ /* 0x000fe200078e02ff */
[-C--:B------:R-:W-:Y:S01]  /*0f50*/  IADD3 R88, P4, PT, R23, R124.reuse, RZ ;  /* 0x0000007c17587210 */ /* 0x080fe20007f9e0ff */
[----:B------:R-:W5:Y:S01]  /*0f60*/  LDG.E.U16 R24, desc[UR32][R24.64] ;  /* 0x0000002018187981 */ /* 0x000f62000c1e1500 */
[----:B------:R-:W-:-:S02]  /*0f70*/  IADD3 R20, P5, PT, R73, R124, RZ ;  /* 0x0000007c49147210 */ /* 0x000fc40007fbe0ff */
[-C--:B------:R-:W-:Y:S01]  /*0f80*/  LEA.HI.X.SX32 R17, R62, R134.reuse, 0x1, P2 ;  /* 0x000000863e117211 */ /* 0x080fe200010f0eff */
[----:B------:R-:W5:Y:S01]  /*0f90*/  LDG.E.U16 R26, desc[UR32][R26.64] ;  /* 0x000000201a1a7981 */ /* 0x000f62000c1e1500 */
[----:B------:R-:W-:Y:S02]  /*0fa0*/  LEA.HI.X.SX32 R73, R10, R134, 0x1, P6 ;  /* 0x000000860a497211 */ /* 0x000fe400030f0eff */
[-C--:B------:R-:W-:Y:S01]  /*0fb0*/  IADD3 R22, P2, PT, R89, R124.reuse, RZ ;  /* 0x0000007c59167210 */ /* 0x080fe20007f5e0ff */
[----:B------:R-:W5:Y:S01]  /*0fc0*/  LDG.E.U16 R14, desc[UR32][R14.64] ;  /* 0x000000200e0e7981 */ /* 0x000f62000c1e1500 */
[C---:B------:R-:W-:Y:S02]  /*0fd0*/  IADD3 R62, P6, PT, R63.reuse, R124, RZ ;  /* 0x0000007c3f3e7210 */ /* 0x040fe40007fde0ff */
[-C--:B------:R-:W-:Y:S01]  /*0fe0*/  LEA.HI.X.SX32 R89, R12, R134.reuse, 0x1, P4 ;  /* 0x000000860c597211 */ /* 0x080fe200020f0eff */
[----:B------:R-:W5:Y:S01]  /*0ff0*/  LDG.E.U16 R18, desc[UR32][R18.64] ;  /* 0x0000002012127981 */ /* 0x000f62000c1e1500 */
[----:B------:R-:W-:-:S02]  /*1000*/  LEA.HI.X.SX32 R29, R63, R134, 0x1, P1 ;  /* 0x000000863f1d7211 */ /* 0x000fc400008f0eff */
[CC--:B------:R-:W-:Y:S01]  /*1010*/  IADD3 R92, P4, PT, R102.reuse, R124.reuse, RZ ;  /* 0x0000007c665c7210 */ /* 0x0c0fe20007f9e0ff */
[----:B------:R-:W5:Y:S01]  /*1020*/  LDG.E.U16 R64, desc[UR32][R64.64] ;  /* 0x0000002040407981 */ /* 0x000f62000c1e1500 */
[----:B------:R-:W-:Y:S02]  /*1030*/  IADD3 R74, P1, PT, R93, R124, RZ ;  /* 0x0000007c5d4a7210 */ /* 0x000fe40007f3e0ff */
[-C--:B------:R-:W-:Y:S01]  /*1040*/  LEA.HI.X.SX32 R21, R102, R134.reuse, 0x1, P5 ;  /* 0x0000008666157211 */ /* 0x080fe200028f0eff */
[----:B------:R-:W5:Y:S01]  /*1050*/  LDG.E.U16 R76, desc[UR32][R76.64] ;  /* 0x000000204c4c7981 */ /* 0x000f62000c1e1500 */
[----:B------:R-:W-:Y:S02]  /*1060*/  LEA.HI.X.SX32 R63, R23, R134, 0x1, P6 ;  /* 0x00000086173f7211 */ /* 0x000fe400030f0eff */
[----:B------:R-:W-:Y:S01]  /*1070*/  IADD3 R114, P5, PT, R106, R124, RZ ;  /* 0x0000007c6a727210 */ /* 0x000fe20007fbe0ff */
[----:B------:R2:W5:Y:S01]  /*1080*/  LDG.E.U16 R25, desc[UR32][R20.64] ;  /* 0x0000002014197981 */ /* 0x000562000c1e1500 */
[----:B------:R-:W-:-:S02]  /*1090*/  SHF.L.U32 R6, R133, 0x2, RZ ;  /* 0x0000000285067819 */ /* 0x000fc400000006ff */
[----:B------:R-:W-:Y:S01]  /*10a0*/  LEA R90, P6, R133, R124, 0x3 ;  /* 0x0000007c855a7211 */ /* 0x000fe200078c18ff */
[----:B------:R-:W5:Y:S01]  /*10b0*/  LDG.E.U16 R78, desc[UR32][R78.64] ;  /* 0x000000204e4e7981 */ /* 0x000f62000c1e1500 */
[----:B------:R-:W-:Y:S02]  /*10c0*/  LEA.HI.X.SX32 R93, R75, R134, 0x1, P4 ;  /* 0x000000864b5d7211 */ /* 0x000fe400020f0eff */
[----:B------:R-:W-:Y:S01]  /*10d0*/  IADD3 R100, P4, PT, R115, R124, RZ ;  /* 0x0000007c73647210 */ /* 0x000fe20007f9e0ff */
[----:B------:R-:W5:Y:S01]  /*10e0*/  LDG.E.U16 R80, desc[UR32][R80.64] ;  /* 0x0000002050507981 */ /* 0x000f62000c1e1500 */
[-C--:B------:R-:W-:Y:S01]  /*10f0*/  LEA.HI.X.SX32 R75, R106, R134.reuse, 0x1, P1 ;  /* 0x000000866a4b7211 */ /* 0x080fe200008f0eff */
[----:B--2---:R-:W2:Y:S01]  /*1100*/  LDC R20, c[0x0][0x3b8] ;  /* 0x0000ee00ff147b82 */ /* 0x004ea20000000800 */
[-C--:B------:R-:W-:Y:S01]  /*1110*/  LEA.HI.X.SX32 R95, R95, R134.reuse, 0x1, P3 ;  /* 0x000000865f5f7211 */ /* 0x080fe200018f0eff */
[----:B------:R-:W5:Y:S01]  /*1120*/  LDG.E.U16 R82, desc[UR32][R82.64] ;  /* 0x0000002052527981 */ /* 0x000f62000c1e1500 */
[----:B------:R-:W-:-:S02]  /*1130*/  LEA.HI.X.SX32 R23, R104, R134, 0x1, P2 ;  /* 0x0000008668177211 */ /* 0x000fc400010f0eff */
[----:B------:R-:W-:Y:S01]  /*1140*/  IADD3 R102, P1, PT, R131, R124, RZ ;  /* 0x0000007c83667210 */ /* 0x000fe20007f3e0ff */
[----:B------:R-:W5:Y:S01]  /*1150*/  LDG.E.U16 R84, desc[UR32][R84.64] ;  /* 0x0000002054547981 */ /* 0x000f62000c1e1500 */
[----:B------:R-:W-:Y:S02]  /*1160*/  LEA.HI.X.SX32 R115, R97, R134, 0x1, P5 ;  /* 0x0000008661737211 */ /* 0x000fe400028f0eff */
[----:B------:R-:W-:Y:S01]  /*1170*/  LEA R69, R133, -R133, 0x4 ;  /* 0x8000008585457211 */ /* 0x000fe200078e20ff */
[----:B------:R-:W5:Y:S01]  /*1180*/  LDG.E.U16 R86, desc[UR32][R86.64] ;  /* 0x0000002056567981 */ /* 0x000f62000c1e1500 */
[----:B------:R-:W-:Y:S02]  /*1190*/  IADD3 R96, P3, PT, R96, R124, RZ ;  /* 0x0000007c60607210 */ /* 0x000fe40007f7e0ff */
[----:B------:R-:W-:Y:S01]  /*11a0*/  LEA.HI.X.SX32 R91, R6, R134, 0x1, P6 ;  /* 0x00000086065b7211 */ /* 0x000fe200030f0eff */
[----:B------:R-:W5:Y:S01]  /*11b0*/  LDG.E.U16 R66, desc[UR32][R66.64] ;  /* 0x0000002042427981 */ /* 0x000f62000c1e1500 */
[----:B------:R-:W-:-:S02]  /*11c0*/  IADD3 R130, P2, PT, R97, R124, RZ ;  /* 0x0000007c61827210 */ /* 0x000fc40007f5e0ff */
[-C--:B------:R-:W-:Y:S01]  /*11d0*/  IADD3 R104, P5, PT, R139, R124.reuse, RZ ;  /* 0x0000007c8b687210 */ /* 0x080fe20007fbe0ff */
[----:B------:R-:W5:Y:S01]  /*11e0*/  LDG.E.U16 R70, desc[UR32][R70.64] ;  /* 0x0000002046467981 */ /* 0x000f62000c1e1500 */
[----:B------:R-:W-:Y:S02]  /*11f0*/  IADD3 R98, P6, PT, R98, R124, RZ ;  /* 0x0000007c62627210 */ /* 0x000fe40007fde0ff */
[-C--:B------:R-:W-:Y:S01]  /*1200*/  LEA.HI.X.SX32 R103, R103, R134.reuse, 0x1, P1 ;  /* 0x0000008667677211 */ /* 0x080fe200008f0eff */
[----:B------:R-:W5:Y:S01]  /*1210*/  LDG.E.U16 R38, desc[UR32][R38.64] ;  /* 0x0000002026267981 */ /* 0x000f62000c1e1500 */
[-C--:B------:R-:W-:Y:S02]  /*1220*/  LEA.HI.X.SX32 R131, R69, R134.reuse, 0x1, P2 ;  /* 0x0000008645837211 */ /* 0x080fe400010f0eff */
[----:B------:R-:W-:Y:S01]  /*1230*/  LEA.HI.X.SX32 R97, R94, R134, 0x1, P3 ;  /* 0x000000865e617211 */ /* 0x000fe200018f0eff */
[----:B------:R-:W5:Y:S01]  /*1240*/  LDG.E.U16 R40, desc[UR32][R40.64] ;  /* 0x0000002028287981 */ /* 0x000f62000c1e1500 */
[----:B------:R-:W-:-:S02]  /*1250*/  IADD3 R126, P1, PT, R119, R124, RZ ;  /* 0x0000007c777e7210 */ /* 0x000fc40007f3e0ff */
[----:B------:R-:W-:Y:S01]  /*1260*/  LEA.HI.X.SX32 R105, R105, R134, 0x1, P5 ;  /* 0x0000008669697211 */ /* 0x000fe200028f0eff */
[----:B------:R-:W5:Y:S01]  /*1270*/  LDG.E.U16 R42, desc[UR32][R42.64] ;  /* 0x000000202a2a7981 */ /* 0x000f62000c1e1500 */
[----:B------:R-:W-:Y:S02]  /*1280*/  LEA R109, R133, -R133, 0x5 ;  /* 0x80000085856d7211 */ /* 0x000fe400078e28ff */
[-C--:B------:R-:W-:Y:S01]  /*1290*/  IADD3 R112, P2, PT, R145, R124.reuse, RZ ;  /* 0x0000007c91707210 */ /* 0x080fe20007f5e0ff */
[----:B------:R-:W5:Y:S01]  /*12a0*/  LDG.E.U16 R44, desc[UR32][R44.64] ;  /* 0x000000202c2c7981 */ /* 0x000f62000c1e1500 */
[----:B------:R-:W-:Y:S02]  /*12b0*/  IADD3 R106, P3, PT, R127, R124, RZ ;  /* 0x0000007c7f6a7210 */ /* 0x000fe40007f7e0ff */
[----:B------:R-:W-:Y:S01]  /*12c0*/  LEA.HI.X.SX32 R99, R99, R134, 0x1, P6 ;  /* 0x0000008663637211 */ /* 0x000fe200030f0eff */
[----:B------:R-:W5:Y:S01]  /*12d0*/  LDG.E.U16 R46, desc[UR32][R46.64] ;  /* 0x000000202e2e7981 */ /* 0x000f62000c1e1500 */
[----:B------:R-:W-:-:S02]  /*12e0*/  IADD3 R128, P5, PT, R125, R124, RZ ;  /* 0x0000007c7d807210 */ /* 0x000fc40007fbe0ff */
[----:B------:R-:W-:Y:S01]  /*12f0*/  IADD3 R108, P6, PT, R129, R124, RZ ;  /* 0x0000007c816c7210 */ /* 0x000fe20007fde0ff */
[----:B------:R-:W5:Y:S01]  /*1300*/  LDG.E.U16 R48, desc[UR32][R48.64] ;  /* 0x0000002030307981 */ /* 0x000f62000c1e1500 */
[----:B------:R-:W-:Y:S02]  /*1310*/  LEA.HI.X.SX32 R101, R101, R134, 0x1, P4 ;  /* 0x0000008665657211 */ /* 0x000fe400020f0eff */
[----:B------:R-:W-:Y:S01]  /*1320*/  IADD3 R110, P4, PT, R135, R124, RZ ;  /* 0x0000007c876e7210 */ /* 0x000fe20007f9e0ff */
[----:B------:R-:W5:Y:S01]  /*1330*/  LDG.E.U16 R50, desc[UR32][R50.64] ;  /* 0x0000002032327981 */ /* 0x000f62000c1e1500 */
[-C--:B------:R-:W-:Y:S02]  /*1340*/  LEA.HI.X.SX32 R127, R107, R134.reuse, 0x1, P1 ;  /* 0x000000866b7f7211 */ /* 0x080fe400008f0eff */
[----:B------:R-:W-:Y:S01]  /*1350*/  LEA.HI.X.SX32 R113, R113, R134, 0x1, P2 ;  /* 0x0000008671717211 */ /* 0x000fe200010f0eff */
[----:B------:R-:W5:Y:S01]  /*1360*/  LDG.E.U16 R30, desc[UR32][R30.64] ;  /* 0x000000201e1e7981 */ /* 0x000f62000c1e1500 */
[----:B------:R-:W-:-:S02]  /*1370*/  IADD3 R118, P1, PT, R141, R124, RZ ;  /* 0x0000007c8d767210 */ /* 0x000fc40007f3e0ff */
[-C--:B------:R-:W-:Y:S01]  /*1380*/  LEA.HI.X.SX32 R129, R109, R134.reuse, 0x1, P5 ;  /* 0x000000866d817211 */ /* 0x080fe200028f0eff */
[----:B------:R-:W5:Y:S01]  /*1390*/  LDG.E.U16 R32, desc[UR32][R32.64] ;  /* 0x0000002020207981 */ /* 0x000f62000c1e1500 */
[----:B------:R-:W-:Y:S02]  /*13a0*/  LEA.HI.X.SX32 R107, R111, R134, 0x1, P3 ;  /* 0x000000866f6b7211 */ /* 0x000fe400018f0eff */
[-C--:B------:R-:W-:Y:S01]  /*13b0*/  IADD3 R116, P2, PT, R137, R124.reuse, RZ ;  /* 0x0000007c89747210 */ /* 0x080fe20007f5e0ff */
[----:B------:R-:W5:Y:S01]  /*13c0*/  LDG.E.U16 R52, desc[UR32][R52.64] ;  /* 0x0000002034347981 */ /* 0x000f62000c1e1500 */
[-C--:B------:R-:W-:Y:S02]  /*13d0*/  IADD3 R120, P5, PT, R143, R124.reuse, RZ ;  /* 0x0000007c8f787210 */ /* 0x080fe40007fbe0ff */
[----:B------:R-:W-:Y:S01]  /*13e0*/  LEA R4, R133, -R133, 0x6 ;  /* 0x8000008585047211 */ /* 0x000fe200078e30ff */
[----:B-1----:R-:W-:Y:S01]  /*13f0*/  UIMAD UR4, UR10, UR4, URZ ;  /* 0x000000040a0472a4 */ /* 0x002fe2000f8e02ff */
[----:B------:R-:W-:Y:S01]  /*1400*/  IADD3 R122, P3, PT, R147, R124, RZ ;  /* 0x0000007c937a7210 */ /* 0x000fe20007f7e0ff */
[----:B------:R1:W5:Y:S01]  /*1410*/  LDG.E.U16 R75, desc[UR32][R74.64] ;  /* 0x000000204a4b7981 */ /* 0x000362000c1e1500 */
[----:B------:R-:W-:Y:S01]  /*1420*/  LEA.HI.X.SX32 R109, R117, R134, 0x1, P6 ;  /* 0x00000086756d7211 */ /* 0x000fe200030f0eff */
[----:B------:R-:W3:Y:S01]  /*1430*/  LDC.64 R136, c[0x0][0x388] ;  /* 0x0000e200ff887b82 */ /* 0x000ee20000000a00 */
[----:B------:R-:W-:Y:S01]  /*1440*/  IADD3 R124, P6, PT, R149, R124, RZ ;  /* 0x0000007c957c7210 */ /* 0x000fe20007fde0ff */
[----:B------:R4:W5:Y:S01]  /*1450*/  LDG.E.U16 R27, desc[UR32][R22.64] ;  /* 0x00000020161b7981 */ /* 0x000962000c1e1500 */
[----:B------:R-:W-:-:S02]  /*1460*/  LEA.HI.X.SX32 R111, R119, R134, 0x1, P4 ;  /* 0x00000086776f7211 */ /* 0x000fc400020f0eff */
[-C--:B------:R-:W-:Y:S01]  /*1470*/  LEA.HI.X.SX32 R119, R123, R134.reuse, 0x1, P1 ;  /* 0x000000867b777211 */ /* 0x080fe200008f0eff */
[----:B------:R-:W-:Y:S01]  /*1480*/  USHF.L.U32 UR4, UR4, 0x1, URZ ;  /* 0x0000000104047899 */ /* 0x000fe200080006ff */
[-C--:B------:R-:W-:Y:S01]  /*1490*/  LEA.HI.X.SX32 R123, R125, R134.reuse, 0x1, P3 ;  /* 0x000000867d7b7211 */ /* 0x080fe200018f0eff */
[----:B------:R0:W5:Y:S01]  /*14a0*/  LDG.E.U16 R91, desc[UR32][R90.64] ;  /* 0x000000205a5b7981 */ /* 0x000162000c1e1500 */
[-C--:B------:R-:W-:Y:S02]  /*14b0*/  LEA.HI.X.SX32 R125, R4, R134.reuse, 0x1, P6 ;  /* 0x00000086047d7211 */ /* 0x080fe400030f0eff */
[----:B------:R-:W0:Y:S01]  /*14c0*/  LDC R4, c[0x0][0x380] ;  /* 0x0000e000ff047b82 */ /* 0x000e220000000800 */
[-C--:B------:R-:W-:Y:S01]  /*14d0*/  LEA.HI.X.SX32 R117, R121, R134.reuse, 0x1, P2 ;  /* 0x0000008679757211 */ /* 0x080fe200010f0eff */
[----:B------:R0:W5:Y:S01]  /*14e0*/  LDG.E.U16 R93, desc[UR32][R92.64] ;  /* 0x000000205c5d7981 */ /* 0x000162000c1e1500 */
[----:B------:R-:W-:Y:S02]  /*14f0*/  LEA.HI.X.SX32 R121, R3, R134, 0x1, P5 ;  /* 0x0000008603797211 */ /* 0x000fe400028f0eff */
[----:B-1----:R-:W-:Y:S01]  /*1500*/  SHF.R.U32.HI R74, RZ, 0x6, R68 ;  /* 0x00000006ff4a7819 */ /* 0x002fe20000011644 */
[----:B------:R-:W5:Y:S02]  /*1510*/  LDG.E.U16 R97, desc[UR32][R96.64] ;  /* 0x0000002060617981 */ /* 0x000f64000c1e1500 */
[----:B------:R-:W1:Y:S01]  /*1520*/  LDC.64 R134, c[0x0][0x3c0] ;  /* 0x0000f000ff867b82 */ /* 0x000e620000000a00 */
[----:B------:R-:W-:Y:S01]  /*1530*/  IMAD R3, R0, UR5, RZ ;  /* 0x0000000500037c24 */ /* 0x000fe2000f8e02ff */
[----:B------:R-:W5:Y:S04]  /*1540*/  LDG.E.U16 R99, desc[UR32][R98.64] ;  /* 0x0000002062637981 */ /* 0x000f68000c1e1500 */
[----:B------:R-:W-:Y:S01]  /*1550*/  SHF.L.U32 R3, R3, 0x1, RZ ;  /* 0x0000000103037819 */ /* 0x000fe200000006ff */
[----:B------:R-:W5:Y:S01]  /*1560*/  LDG.E.U16 R101, desc[UR32][R100.64] ;  /* 0x0000002064657981 */ /* 0x000f62000c1e1500 */
[----:B------:R-:W-:-:S03]  /*1570*/  SGXT.U32 R74, R74, 0x1 ;  /* 0x000000014a4a781a */ /* 0x000fc60000000000 */
[----:B------:R-:W5:Y:S04]  /*1580*/  LDG.E.U16 R103, desc[UR32][R102.64] ;  /* 0x0000002066677981 */ /* 0x000f68000c1e1500 */
[----:B------:R-:W5:Y:S01]  /*1590*/  LDG.E.U16 R105, desc[UR32][R104.64] ;  /* 0x0000002068697981 */ /* 0x000f62000c1e1500 */
[----:B0-----:R-:W-:Y:S01]  /*15a0*/  IADD3 R3, PT, PT, R3, UR4, R4 ;  /* 0x0000000403037c10 */ /* 0x001fe2000fffe004 */
[----:B------:R-:W0:Y:S02]  /*15b0*/  LDCU UR4, c[0x0][0x3c8] ;  /* 0x00007900ff0477ac */ /* 0x000e240008000800 */
[----:B------:R-:W5:Y:S01]  /*15c0*/  LDG.E.U16 R107, desc[UR32][R106.64] ;  /* 0x000000206a6b7981 */ /* 0x000f62000c1e1500 */
[CC--:B--2---:R-:W-:Y:S01]  /*15d0*/  LEA R4, R20.reuse, R3.reuse, 0x5 ;  /* 0x0000000314047211 */ /* 0x0c4fe200078e28ff */
[C-C-:B------:R-:W-:Y:S01]  /*15e0*/  IMAD R8, R20.reuse, 0x42, R3.reuse ;  /* 0x0000004214087824 */ /* 0x140fe200078e0203 */
[C---:B------:R-:W-:Y:S01]  /*15f0*/  LEA R6, R20.reuse, R3, 0x6 ;  /* 0x0000000314067211 */ /* 0x040fe200078e30ff */
[C-C-:B------:R-:W-:Y:S01]  /*1600*/  IMAD R10, R20.reuse, 0x44, R3.reuse ;  /* 0x00000044140a7824 */ /* 0x140fe200078e0203 */
[----:B------:R-:W5:Y:S01]  /*1610*/  LDG.E.U16 R109, desc[UR32][R108.64] ;  /* 0x000000206c6d7981 */ /* 0x000f62000c1e1500 */
[----:B------:R-:W-:-:S02]  /*1620*/  IMAD R12, R20, 0x46, R3 ;  /* 0x00000046140c7824 */ /* 0x000fc400078e0203 */
[----:B------:R-:W-:Y:S01]  /*1630*/  IMAD R94, R20, 0x48, R3 ;  /* 0x00000048145e7824 */ /* 0x000fe200078e0203 */
[----:B------:R2:W5:Y:S01]  /*1640*/  LDG.E.U16 R9, desc[UR32][R8.64] ;  /* 0x0000002008097981 */ /* 0x000562000c1e1500 */
[----:B-1----:R-:W-:-:S03]  /*1650*/  IMAD R20, R74, R135, RZ ;  /* 0x000000874a147224 */ /* 0x002fc600078e02ff */
[----:B------:R1:W5:Y:S02]  /*1660*/  LDG.E.U16 R11, desc[UR32][R10.64] ;  /* 0x000000200a0b7981 */ /* 0x000364000c1e1500 */
[C---:B----4-:R-:W-:Y:S02]  /*1670*/  LEA R22, R135.reuse, R20, 0x1 ;  /* 0x0000001487167211 */ /* 0x050fe400078e08ff */
[----:B------:R4:W5:Y:S02]  /*1680*/  LDG.E.U16 R13, desc[UR32][R12.64] ;  /* 0x000000200c0d7981 */ /* 0x000964000c1e1500 */
[C---:B------:R-:W-:Y:S02]  /*1690*/  LEA R90, R135.reuse, R22, 0x1 ;  /* 0x00000016875a7211 */ /* 0x040fe400078e08ff */
[----:B------:R0:W5:Y:S02]  /*16a0*/  LDG.E.U16 R95, desc[UR32][R94.64] ;  /* 0x000000205e5f7981 */ /* 0x000164000c1e1500 */
[----:B------:R-:W-:-:S02]  /*16b0*/  LEA R92, R135, R90, 0x1 ;  /* 0x0000005a875c7211 */ /* 0x000fc400078e08ff */
[----:B------:R0:W5:Y:S02]  /*16c0*/  LDG.E.U16 R111, desc[UR32][R110.64] ;  /* 0x000000206e6f7981 */ /* 0x000164000c1e1500 */
[C---:B--2---:R-:W-:Y:S02]  /*16d0*/  LEA R8, R135.reuse, R92, 0x1 ;  /* 0x0000005c87087211 */ /* 0x044fe400078e08ff */
[----:B------:R2:W5:Y:S02]  /*16e0*/  LDG.E.U16 R113, desc[UR32][R112.64] ;  /* 0x0000002070717981 */ /* 0x000564000c1e1500 */
[C---:B-1----:R-:W-:Y:S02]  /*16f0*/  LEA R10, R135.reuse, R8, 0x1 ;  /* 0x00000008870a7211 */ /* 0x042fe400078e08ff */
[----:B------:R1:W5:Y:S02]  /*1700*/  LDG.E.U16 R115, desc[UR32][R114.64] ;  /* 0x0000002072737981 */ /* 0x000364000c1e1500 */
[----:B----4-:R-:W-:-:S02]  /*1710*/  LEA R12, R135, R10, 0x1 ;  /* 0x0000000a870c7211 */ /* 0x010fc400078e08ff */
[----:B------:R-:W5:Y:S02]  /*1720*/  LDG.E.U16 R117, desc[UR32][R116.64] ;  /* 0x0000002074757981 */ /* 0x000f64000c1e1500 */
[C---:B0-----:R-:W-:Y:S02]  /*1730*/  LEA R94, R135.reuse, R12, 0x1 ;  /* 0x0000000c875e7211 */ /* 0x041fe400078e08ff */
[----:B------:R0:W5:Y:S02]  /*1740*/  LDG.E.U16 R73, desc[UR32][R72.64] ;  /* 0x0000002048497981 */ /* 0x000164000c1e1500 */
[C---:B------:R-:W-:Y:S02]  /*1750*/  LEA R96, R135.reuse, R94, 0x1 ;  /* 0x0000005e87607211 */ /* 0x040fe400078e08ff */
[----:B------:R4:W5:Y:S02]  /*1760*/  LDG.E.U16 R119, desc[UR32][R118.64] ;  /* 0x0000002076777981 */ /* 0x000964000c1e1500 */
[----:B------:R-:W-:-:S02]  /*1770*/  LEA R98, R135, R96, 0x1 ;  /* 0x0000006087627211 */ /* 0x000fc400078e08ff */
[----:B------:R0:W5:Y:S02]  /*1780*/  LDG.E.U16 R15, desc[UR32][R4.64] ;  /* 0x00000020040f7981 */ /* 0x000164000c1e1500 */
[C---:B------:R-:W-:Y:S02]  /*1790*/  LEA R100, R135.reuse, R98, 0x1 ;  /* 0x0000006287647211 */ /* 0x040fe400078e08ff */
        /* <DEDUP_REMOVED lines=11> */
[C---:B--2---:R-:W-:Y:S02]  /*1850*/  LEA R112, R135.reuse, R110, 0x1 ;  /* 0x0000006e87707211 */ /* 0x044fe400078e08ff */
[----:B------:R-:W5:Y:S02]  /*1860*/  LDG.E.U16 R16, desc[UR32][R16.64] ;  /* 0x0000002010107981 */ /* 0x000f64000c1e1500 */
[C---:B-1----:R-:W-:Y:S02]  /*1870*/  LEA R114, R135.reuse, R112, 0x1 ;  /* 0x0000007087727211 */ /* 0x042fe400078e08ff */
[----:B0-----:R-:W-:Y:S01]  /*1880*/  LOP3.LUT R72, R68, 0x3f, RZ, 0xc0, !PT ;  /* 0x0000003f44487812 */ /* 0x001fe200078ec0ff */
[----:B------:R-:W5:Y:S01]  /*1890*/  LDG.E.U16 R34, desc[UR32][R34.64] ;  /* 0x0000002022227981 */ /* 0x000f62000c1e1500 */
[C---:B------:R-:W-:Y:S01]  /*18a0*/  LEA R116, R135.reuse, R114, 0x1 ;  /* 0x0000007287747211 */ /* 0x040fe200078e08ff */
[----:B------:R-:W-:Y:S01]  /*18b0*/  IMAD R3, R134, UR10, RZ ;  /* 0x0000000a86037c24 */ /* 0x000fe2000f8e02ff */
[----:B------:R-:W-:Y:S01]  /*18c0*/  R2UR UR12, R132 ;  /* 0x00000000840c72ca */ /* 0x000fe200000e0000 */
[----:B------:R-:W5:Y:S01]  /*18d0*/  LDG.E.U16 R36, desc[UR32][R36.64] ;  /* 0x0000002024247981 */ /* 0x000f62000c1e1500 */
[C---:B----4-:R-:W-:Y:S01]  /*18e0*/  LEA R118, R135.reuse, R116, 0x1 ;  /* 0x0000007487767211 */ /* 0x050fe200078e08ff */
[----:B------:R-:W-:Y:S01]  /*18f0*/  IMAD R4, R72, UR4, RZ ;  /* 0x0000000448047c24 */ /* 0x000fe2000f8e02ff */
[----:B------:R-:W-:Y:S01]  /*1900*/  SHF.R.U32.HI R5, RZ, 0x5, R68 ;  /* 0x00000005ff057819 */ /* 0x000fe20000011644 */
[----:B------:R0:W5:Y:S01]  /*1910*/  LDG.E.U16 R17, desc[UR32][R130.64] ;  /* 0x0000002082117981 */ /* 0x000162000c1e1500 */
[----:B------:R-:W-:-:S02]  /*1920*/  LEA R120, R135, R118, 0x1 ;  /* 0x0000007687787211 */ /* 0x000fc400078e08ff */
[----:B------:R-:W-:Y:S01]  /*1930*/  R2UR UR19, R5 ;  /* 0x00000000051372ca */ /* 0x000fe200000e0000 */
[----:B------:R1:W5:Y:S01]  /*1940*/  LDG.E.U16 R54, desc[UR32][R54.64] ;  /* 0x0000002036367981 */ /* 0x000362000c1e1500 */
[----:B------:R-:W-:Y:S02]  /*1950*/  LEA R122, R135, R120, 0x1 ;  /* 0x00000078877a7211 */ /* 0x000fe400078e08ff */
[C---:B------:R-:W-:Y:S01]  /*1960*/  SHF.L.U32 R6, R4.reuse, 0x1, RZ ;  /* 0x0000000104067819 */ /* 0x040fe200000006ff */
[----:B------:R1:W5:Y:S01]  /*1970*/  LDG.E.U16 R56, desc[UR32][R56.64] ;  /* 0x0000002038387981 */ /* 0x000362000c1e1500 */
[----:B------:R-:W-:Y:S01]  /*1980*/  SHF.L.U32 R5, R3, 0x1, RZ ;  /* 0x0000000103057819 */ /* 0x000fe200000006ff */
[----:B------:R-:W-:Y:S01]  /*1990*/  IMAD.HI R7, R4, 0x2, RZ ;  /* 0x0000000204077827 */ /* 0x000fe200078e02ff */
[----:B------:R-:W-:Y:S01]  /*19a0*/  LEA R124, R135, R122, 0x1 ;  /* 0x0000007a877c7211 */ /* 0x000fe200078e08ff */
[----:B------:R1:W5:Y:S01]  /*19b0*/  LDG.E.U16 R58, desc[UR32][R58.64] ;  /* 0x000000203a3a7981 */ /* 0x000362000c1e1500 */
[----:B---3--:R-:W-:Y:S01]  /*19c0*/  IADD3 R5, P1, P2, R6, R136, R5 ;  /* 0x0000008806057210 */ /* 0x008fe20007a3e005 */
[----:B------:R-:W-:Y:S01]  /*19d0*/  IMAD.HI R4, R3, 0x2, RZ ;  /* 0x0000000203047827 */ /* 0x000fe200078e02ff */
[----:B------:R-:W-:Y:S01]  /*19e0*/  LEA R126, R135, R124, 0x1 ;  /* 0x0000007c877e7211 */ /* 0x000fe200078e08ff */
[----:B------:R1:W5:Y:S01]  /*19f0*/  LDG.E.U16 R60, desc[UR32][R60.64] ;  /* 0x000000203c3c7981 */ /* 0x000362000c1e1500 */
[----:B------:R-:W-:-:S02]  /*1a00*/  LEA R184, P3, R90, R5, 0x1 ;  /* 0x000000055ab87211 */ /* 0x000fc400078608ff */
[----:B------:R-:W-:Y:S01]  /*1a10*/  IADD3.X R7, PT, PT, R7, R137, R4, P1, P2 ;  /* 0x0000008907077210 */ /* 0x000fe20000fe4404 */
[----:B------:R1:W5:Y:S01]  /*1a20*/  LDG.E.U16 R28, desc[UR32][R28.64] ;  /* 0x000000201c1c7981 */ /* 0x000362000c1e1500 */
[-C--:B------:R-:W-:Y:S02]  /*1a30*/  LEA R188, P1, R20, R5.reuse, 0x1 ;  /* 0x0000000514bc7211 */ /* 0x080fe400078208ff */
[-C--:B------:R-:W-:Y:S01]  /*1a40*/  LEA R186, P2, R22, R5.reuse, 0x1 ;  /* 0x0000000516ba7211 */ /* 0x080fe200078408ff */
[----:B------:R1:W5:Y:S01]  /*1a50*/  LDG.E.U16 R88, desc[UR32][R88.64] ;  /* 0x0000002058587981 */ /* 0x000362000c1e1500 */
[----:B------:R-:W-:Y:S02]  /*1a60*/  LEA R182, P4, R92, R5, 0x1 ;  /* 0x000000055cb67211 */ /* 0x000fe400078808ff */
[----:B------:R-:W-:Y:S01]  /*1a70*/  LEA R128, R135, R126, 0x1 ;  /* 0x0000007e87807211 */ /* 0x000fe200078e08ff */
[----:B------:R1:W5:Y:S01]  /*1a80*/  LDG.E.U16 R62, desc[UR32][R62.64] ;  /* 0x000000203e3e7981 */ /* 0x000362000c1e1500 */
[----:B------:R-:W-:-:S02]  /*1a90*/  LEA.HI.X.SX32 R189, R20, R7, 0x1, P1 ;  /* 0x0000000714bd7211 */ /* 0x000fc400008f0eff */
[-C--:B------:R-:W-:Y:S02]  /*1aa0*/  LEA.HI.X.SX32 R187, R22, R7.reuse, 0x1, P2 ;  /* 0x0000000716bb7211 */ /* 0x080fe400010f0eff */
[-C--:B------:R-:W-:Y:S02]  /*1ab0*/  LEA.HI.X.SX32 R185, R90, R7.reuse, 0x1, P3 ;  /* 0x000000075ab97211 */ /* 0x080fe400018f0eff */
[----:B------:R-:W-:Y:S02]  /*1ac0*/  LEA.HI.X.SX32 R183, R92, R7, 0x1, P4 ;  /* 0x000000075cb77211 */ /* 0x000fe400020f0eff */
[-C--:B------:R-:W-:Y:S02]  /*1ad0*/  LEA R180, P1, R8, R5.reuse, 0x1 ;  /* 0x0000000508b47211 */ /* 0x080fe400078208ff */
[-C--:B------:R-:W-:Y:S02]  /*1ae0*/  LEA R178, P2, R10, R5.reuse, 0x1 ;  /* 0x000000050ab27211 */ /* 0x080fe400078408ff */
[----:B------:R-:W-:-:S02]  /*1af0*/  LEA R176, P3, R12, R5, 0x1 ;  /* 0x000000050cb07211 */ /* 0x000fc400078608ff */
[----:B------:R-:W-:Y:S02]  /*1b00*/  LEA R174, P4, R94, R5, 0x1 ;  /* 0x000000055eae7211 */ /* 0x000fe400078808ff */
[----:B0-----:R-:W-:Y:S02]  /*1b10*/  LEA R130, R135, R128, 0x1 ;  /* 0x0000008087827211 */ /* 0x001fe400078e08ff */
[-C--:B------:R-:W-:Y:S02]  /*1b20*/  LEA.HI.X.SX32 R181, R8, R7.reuse, 0x1, P1 ;  /* 0x0000000708b57211 */ /* 0x080fe400008f0eff */
[-C--:B------:R-:W-:Y:S02]  /*1b30*/  LEA.HI.X.SX32 R179, R10, R7.reuse, 0x1, P2 ;  /* 0x000000070ab37211 */ /* 0x080fe400010f0eff */
[-C--:B------:R-:W-:Y:S02]  /*1b40*/  LEA.HI.X.SX32 R177, R12, R7.reuse, 0x1, P3 ;  /* 0x000000070cb17211 */ /* 0x080fe400018f0eff */
[----:B------:R-:W-:-:S02]  /*1b50*/  LEA.HI.X.SX32 R175, R94, R7, 0x1, P4 ;  /* 0x000000075eaf7211 */ /* 0x000fc400020f0eff */
[-C--:B------:R-:W-:Y:S02]  /*1b60*/  LEA R172, P1, R96, R5.reuse, 0x1 ;  /* 0x0000000560ac7211 */ /* 0x080fe400078208ff */
[-C--:B------:R-:W-:Y:S02]  /*1b70*/  LEA R170, P2, R98, R5.reuse, 0x1 ;  /* 0x0000000562aa7211 */ /* 0x080fe400078408ff */
[-C--:B------:R-:W-:Y:S02]  /*1b80*/  LEA R168, P3, R100, R5.reuse, 0x1 ;  /* 0x0000000564a87211 */ /* 0x080fe400078608ff */
[----:B------:R-:W-:Y:S02]  /*1b90*/  LEA R166, P4, R102, R5, 0x1 ;  /* 0x0000000566a67211 */ /* 0x000fe400078808ff */
[----:B------:R-:W-:Y:S02]  /*1ba0*/  LEA R190, R135, R130, 0x1 ;  /* 0x0000008287be7211 */ /* 0x000fe400078e08ff */
[----:B------:R-:W-:-:S02]  /*1bb0*/  LEA.HI.X.SX32 R173, R96, R7, 0x1, P1 ;  /* 0x0000000760ad7211 */ /* 0x000fc400008f0eff */
[-C--:B------:R-:W-:Y:S02]  /*1bc0*/  LEA.HI.X.SX32 R171, R98, R7.reuse, 0x1, P2 ;  /* 0x0000000762ab7211 */ /* 0x080fe400010f0eff */
[-C--:B------:R-:W-:Y:S02]  /*1bd0*/  LEA.HI.X.SX32 R169, R100, R7.reuse, 0x1, P3 ;  /* 0x0000000764a97211 */ /* 0x080fe400018f0eff */
[----:B------:R-:W-:Y:S02]  /*1be0*/  LEA.HI.X.SX32 R167, R102, R7, 0x1, P4 ;  /* 0x0000000766a77211 */ /* 0x000fe400020f0eff */
[----:B------:R-:W-:Y:S02]  /*1bf0*/  LEA R192, R135, R190, 0x1 ;  /* 0x000000be87c07211 */ /* 0x000fe400078e08ff */
[-C--:B------:R-:W-:Y:S02]  /*1c00*/  LEA R164, P1, R104, R5.reuse, 0x1 ;  /* 0x0000000568a47211 */ /* 0x080fe400078208ff */
[----:B------:R-:W-:-:S02]  /*1c10*/  LEA R162, P2, R106, R5, 0x1 ;  /* 0x000000056aa27211 */ /* 0x000fc400078408ff */
[-C--:B------:R-:W-:Y:S02]  /*1c20*/  LEA R160, P3, R108, R5.reuse, 0x1 ;  /* 0x000000056ca07211 */ /* 0x080fe400078608ff */
[----:B------:R-:W-:Y:S02]  /*1c30*/  LEA R158, P4, R110, R5, 0x1 ;  /* 0x000000056e9e7211 */ /* 0x000fe400078808ff */
[----:B------:R-:W-:Y:S02]  /*1c40*/  LEA R194, R135, R192, 0x1 ;  /* 0x000000c087c27211 */ /* 0x000fe400078e08ff */
[-C--:B------:R-:W-:Y:S02]  /*1c50*/  LEA.HI.X.SX32 R165, R104, R7.reuse, 0x1, P1 ;  /* 0x0000000768a57211 */ /* 0x080fe400008f0eff */
[-C--:B------:R-:W-:Y:S02]  /*1c60*/  LEA.HI.X.SX32 R163, R106, R7.reuse, 0x1, P2 ;  /* 0x000000076aa37211 */ /* 0x080fe400010f0eff */
[----:B------:R-:W-:-:S02]  /*1c70*/  LEA.HI.X.SX32 R161, R108, R7, 0x1, P3 ;  /* 0x000000076ca17211 */ /* 0x000fc400018f0eff */
[----:B------:R-:W-:Y:S02]  /*1c80*/  LEA.HI.X.SX32 R159, R110, R7, 0x1, P4 ;  /* 0x000000076e9f7211 */ /* 0x000fe400020f0eff */
[-C--:B------:R-:W-:Y:S02]  /*1c90*/  LEA R156, P1, R112, R5.reuse, 0x1 ;  /* 0x00000005709c7211 */ /* 0x080fe400078208ff */
[-C--:B------:R-:W-:Y:S02]  /*1ca0*/  LEA R154, P2, R114, R5.reuse, 0x1 ;  /* 0x00000005729a7211 */ /* 0x080fe400078408ff */
[-C--:B------:R-:W-:Y:S02]  /*1cb0*/  LEA R152, P3, R116, R5.reuse, 0x1 ;  /* 0x0000000574987211 */ /* 0x080fe400078608ff */
[----:B------:R-:W-:Y:S02]  /*1cc0*/  LEA R150, P4, R118, R5, 0x1 ;  /* 0x0000000576967211 */ /* 0x000fe400078808ff */
[----:B------:R-:W-:-:S02]  /*1cd0*/  LEA R196, R135, R194, 0x1 ;  /* 0x000000c287c47211 */ /* 0x000fc400078e08ff */
[-C--:B------:R-:W-:Y:S02]  /*1ce0*/  LEA.HI.X.SX32 R157, R112, R7.reuse, 0x1, P1 ;  /* 0x00000007709d7211 */ /* 0x080fe400008f0eff */
[-C--:B------:R-:W-:Y:S02]  /*1cf0*/  LEA.HI.X.SX32 R155, R114, R7.reuse, 0x1, P2 ;  /* 0x00000007729b7211 */ /* 0x080fe400010f0eff */
[-C--:B------:R-:W-:Y:S02]  /*1d00*/  LEA.HI.X.SX32 R153, R116, R7.reuse, 0x1, P3 ;  /* 0x0000000774997211 */ /* 0x080fe400018f0eff */
[----:B------:R-:W-:Y:S02]  /*1d10*/  LEA.HI.X.SX32 R151, R118, R7, 0x1, P4 ;  /* 0x0000000776977211 */ /* 0x000fe400020f0eff */
        /* <DEDUP_REMOVED lines=13> */
[----:B------:R-:W-:-:S02]  /*1df0*/  LOP3.LUT R3, R68, 0x3f, RZ, 0xc0, !PT ;  /* 0x0000003f44037812 */ /* 0x000fc400078ec0ff */
[----:B------:R-:W-:Y:S02]  /*1e00*/  LEA R4, R135, R6, 0x1 ;  /* 0x0000000687047211 */ /* 0x000fe400078e08ff */
[-C--:B------:R-:W-:Y:S02]  /*1e10*/  LEA.HI.X.SX32 R141, R128, R7.reuse, 0x1, P1 ;  /* 0x00000007808d7211 */ /* 0x080fe400008f0eff */
[-C--:B------:R-:W-:Y:S02]  /*1e20*/  LEA.HI.X.SX32 R139, R130, R7.reuse, 0x1, P2 ;  /* 0x00000007828b7211 */ /* 0x080fe400010f0eff */
[-C--:B------:R-:W-:Y:S02]  /*1e30*/  LEA.HI.X.SX32 R137, R190, R7.reuse, 0x1, P3 ;  /* 0x00000007be897211 */ /* 0x080fe400018f0eff */
[----:B------:R-:W-:Y:S02]  /*1e40*/  LEA.HI.X.SX32 R135, R192, R7, 0x1, P4 ;  /* 0x00000007c0877211 */ /* 0x000fe400020f0eff */
[----:B------:R-:W-:-:S02]  /*1e50*/  LOP3.LUT R198, R68, 0x40, RZ, 0xc0, !PT ;  /* 0x0000004044c67812 */ /* 0x000fc400078ec0ff */
[----:B------:R-:W-:Y:S02]  /*1e60*/  SHF.L.U32 R193, R3, 0x1, RZ ;  /* 0x0000000103c17819 */ /* 0x000fe400000006ff */
[-C--:B------:R-:W-:Y:S02]  /*1e70*/  LEA R132, P1, R194, R5.reuse, 0x1 ;  /* 0x00000005c2847211 */ /* 0x080fe400078208ff */
[-C--:B------:R-:W-:Y:S02]  /*1e80*/  LEA R130, P2, R196, R5.reuse, 0x1 ;  /* 0x00000005c4827211 */ /* 0x080fe400078408ff */
[-C--:B------:R-:W-:Y:S02]  /*1e90*/  LEA R128, P3, R6, R5.reuse, 0x1 ;  /* 0x0000000506807211 */ /* 0x080fe400078608ff */
[----:B------:R-:W-:Y:S02]  /*1ea0*/  LEA R126, P4, R4, R5, 0x1 ;  /* 0x00000005047e7211 */ /* 0x000fe400078808ff */
[----:B------:R-:W-:-:S02]  /*1eb0*/  LEA.HI.X.SX32 R133, R194, R7, 0x1, P1 ;  /* 0x00000007c2857211 */ /* 0x000fc400008f0eff */
[-C--:B------:R-:W-:Y:S02]  /*1ec0*/  LEA.HI.X.SX32 R131, R196, R7.reuse, 0x1, P2 ;  /* 0x00000007c4837211 */ /* 0x080fe400010f0eff */
[-C--:B------:R-:W-:Y:S02]  /*1ed0*/  LEA.HI.X.SX32 R129, R6, R7.reuse, 0x1, P3 ;  /* 0x0000000706817211 */ /* 0x080fe400018f0eff */
[----:B------:R-:W-:Y:S02]  /*1ee0*/  LEA.HI.X.SX32 R127, R4, R7, 0x1, P4 ;  /* 0x00000007047f7211 */ /* 0x000fe400020f0eff */
[----:B------:R-:W-:Y:S01]  /*1ef0*/  LEA R5, R198, R193, 0x7 ;  /* 0x000000c1c6057211 */ /* 0x000fe200078e38ff */
[----:B-1----:R-:W-:Y:S06]  /*1f00*/  @P0 BRA `(.L_x_5) ;  /* 0x0000000000180947 */ /* 0x002fec0003800000 */
[----:B------:R-:W-:Y:S01]  /*1f10*/  ELECT P1, URZ, PT ;  /* 0x0000000000ff782f */ /* 0x000fe20003820000 */
[----:B------:R-:W-:Y:S01]  /*1f20*/  HFMA2 R4, -RZ, RZ, 0, 5.9604644775390625e-08 ;  /* 0x00000001ff047431 */ /* 0x000fe200000001ff */
[----:B------:R-:W-:Y:S01]  /*1f30*/  UMOV UR4, 0x40 ;  /* 0x0000004000047882 */ /* 0x000fe20000000000 */
[----:B------:R-:W-:Y:S01]  /*1f40*/  UVIRTCOUNT.DEALLOC.SMPOOL 0x80 ;  /* 0x000000800000784c */ /* 0x000fe20000000000 */
[----:B------:R-:W-:-:S09]  /*1f50*/  ULEA UR4, UR8, UR4, 0x18 ;  /* 0x0000000408047291 */ /* 0x000fd2000f8ec0ff */
[----:B------:R0:W-:Y:S03]  /*1f60*/  @P1 STS.U8 [UR4], R4 ;  /* 0x00000004ff001988 */ /* 0x0001e60008000004 */
.L_x_5:
[C---:B------:R-:W-:Y:S01]  /*1f70*/  LOP3.LUT R7, R5.reuse, 0x10, RZ, 0x3c, !PT ;  /* 0x0000001005077812 */ /* 0x040fe200078e3cff */
[----:B------:R-:W-:Y:S01]  /*1f80*/  USHF.L.U32 UR4, UR19, 0x15, URZ ;  /* 0x0000001513047899 */ /* 0x000fe200080006ff */
[----:B-----5:R1:W-:Y:S01]  /*1f90*/  STS.U16 [R5+UR11], R2 ;  /* 0x0000000205007988 */ /* 0x0203e2000800040b */
[C---:B0-----:R-:W-:Y:S01]  /*1fa0*/  LOP3.LUT R4, R5.reuse, 0x50, RZ, 0x3c, !PT ;  /* 0x0000005005047812 */ /* 0x041fe200078e3cff */
[----:B------:R-:W-:Y:S01]  /*1fb0*/  UMOV UR5, 0x1 ;  /* 0x0000000100057882 */ /* 0x000fe20000000000 */
[----:B------:R-:W-:Y:S01]  /*1fc0*/  ULOP3.LUT UR4, UR4, 0x600000, URZ, 0xc0, !UPT ;  /* 0x0060000004047892 */ /* 0x000fe2000f8ec0ff */
[----:B------:R-:W-:Y:S01]  /*1fd0*/  STS.U16 [R5+UR11+0x400], R64 ;  /* 0x0004004005007988 */ /* 0x000fe2000800040b */
[C---:B------:R-:W-:Y:S01]  /*1fe0*/  LOP3.LUT R6, R5.reuse, 0x60, RZ, 0x3c, !PT ;  /* 0x0000006005067812 */ /* 0x040fe200078e3cff */
[----:B------:R-:W-:Y:S01]  /*1ff0*/  UIADD3 UR15, UPT, UPT, UR11, 0xa000, URZ ;  /* 0x0000a0000b0f7890 */ /* 0x000fe2000fffe0ff */
[----:B------:R-:W-:Y:S01]  /*2000*/  LOP3.LUT P1, RZ, R68, 0x7f, RZ, 0xc0, !PT ;  /* 0x0000007f44ff7812 */ /* 0x000fe2000782c0ff */
[----:B------:R0:W-:Y:S01]  /*2010*/  STS.U16 [R5+UR11+0x800], R15 ;  /* 0x0008000f05007988 */ /* 0x0001e2000800040b */
[----:B------:R-:W-:Y:S01]  /*2020*/  UIADD3 UR14, UPT, UPT, UR12, UR4, URZ ;  /* 0x000000040c0e7290 */ /* 0x000fe2000fffe0ff */
[----:B-1----:R-:W-:Y:S01]  /*2030*/  LOP3.LUT R2, R5, 0x40, RZ, 0x3c, !PT ;  /* 0x0000004005027812 */ /* 0x002fe200078e3cff */
[----:B------:R-:W1:Y:S01]  /*2040*/  LDCU UR20, c[0x0][0x3f0] ;  /* 0x00007e00ff1477ac */ /* 0x000e620008000800 */
[----:B------:R-:W-:Y:S01]  /*2050*/  STS.U16 [R5+UR11+0x1000], R23 ;  /* 0x0010001705007988 */ /* 0x000fe2000800040b */
[----:B------:R-:W-:-:S02]  /*2060*/  PRMT R10, RZ, 0x7610, R10 ;  /* 0x00007610ff0a7816 */ /* 0x000fc4000000000a */
[----:B------:R-:W-:Y:S01]  /*2070*/  PRMT R22, RZ, 0x7610, R22 ;  /* 0x00007610ff167816 */ /* 0x000fe20000000016 */
[----:B------:R-:W-:Y:S01]  /*2080*/  STS.U16 [R5+UR11+0x1400], R82 ;  /* 0x0014005205007988 */ /* 0x000fe2000800040b */
[----:B------:R-:W-:Y:S02]  /*2090*/  PRMT R12, RZ, 0x7610, R12 ;  /* 0x00007610ff0c7816 */ /* 0x000fe4000000000c */
[----:B0-----:R-:W-:Y:S01]  /*20a0*/  LOP3.LUT R15, R5, 0x20, RZ, 0x3c, !PT ;  /* 0x00000020050f7812 */ /* 0x001fe200078e3cff */
[----:B------:R-:W-:Y:S01]  /*20b0*/  STS.U16 [R5+UR11+0xc00], R84 ;  /* 0x000c005405007988 */ /* 0x000fe2000800040b */
[----:B------:R-:W-:Y:S01]  /*20c0*/  VOTEU.ALL UP0, P1 ;  /* 0x0000000000ff7886 */ /* 0x000fe20000800000 */
[----:B------:R-:W-:Y:S01]  /*20d0*/  VOTEU.ALL UP1, P1 ;  /* 0x0000000000ff7886 */ /* 0x000fe20000820000 */
[----:B------:R-:W-:Y:S01]  /*20e0*/  PRMT R8, RZ, 0x7610, R8 ;  /* 0x00007610ff087816 */ /* 0x000fe20000000008 */
[----:B------:R-:W-:Y:S01]  /*20f0*/  STS.U16 [R5+UR11+0x1800], R86 ;  /* 0x0018005605007988 */ /* 0x000fe2000800040b */
[----:B------:R-:W-:Y:S01]  /*2100*/  PRMT R20, RZ, 0x7610, R20 ;  /* 0x00007610ff147816 */ /* 0x000fe20000000014 */
[----:B------:R-:W-:-:S04]  /*2110*/  @!UP0 UIADD3 UR6, UPT, UPT, -UR5, 0x100000, URZ ;  /* 0x0010000005068890 */ /* 0x000fc8000fffe1ff */
[----:B------:R-:W-:Y:S02]  /*2120*/  @!UP0 USHF.L.U32 UR7, UR6, 0xb, URZ ;  /* 0x0000000b06078899 */ /* 0x000fe400080006ff */
[----:B------:R-:W-:Y:S01]  /*2130*/  @!UP0 USHF.L.U32 UR6, UR6, 0x1, URZ ;  /* 0x0000000106068899 */ /* 0x000fe200080006ff */
[----:B------:R-:W-:Y:S01]  /*2140*/  STS.U16 [R5+UR11+0x1c00], R66 ;  /* 0x001c004205007988 */ /* 0x000fe2000800040b */
[----:B-1----:R-:W-:-:S03]  /*2150*/  ISETP.LT.AND P2, PT, RZ, UR20, PT ;  /* 0x00000014ff007c0c */ /* 0x002fc6000bf41270 */
[----:B------:R0:W-:Y:S04]  /*2160*/  STS.U16 [R7+UR11+0x1080], R9 ;  /* 0x0010800907007988 */ /* 0x0001e8000800040b */
[----:B------:R-:W-:Y:S04]  /*2170*/  STS.U16 [R7+UR11+0x1480], R70 ;  /* 0x0014804607007988 */ /* 0x000fe8000800040b */
[----:B------:R1:W-:Y:S01]  /*2180*/  STS.U16 [R7+UR11+0x1880], R38 ;  /* 0x0018802607007988 */ /* 0x0003e2000800040b */
[----:B0-----:R-:W-:-:S03]  /*2190*/  LOP3.LUT R9, R5, 0x30, RZ, 0x3c, !PT ;  /* 0x0000003005097812 */ /* 0x001fc600078e3cff */
[----:B------:R0:W-:Y:S04]  /*21a0*/  STS.U16 [R7+UR11+0x480], R40 ;  /* 0x0004802807007988 */ /* 0x0001e8000800040b */
[----:B------:R2:W-:Y:S01]  /*21b0*/  STS.U16 [R7+UR11+0x880], R42 ;  /* 0x0008802a07007988 */ /* 0x0005e2000800040b */
[----:B-1----:R-:W-:-:S03]  /*21c0*/  PRMT R38, RZ, 0x7610, R38 ;  /* 0x00007610ff267816 */ /* 0x002fc60000000026 */
[----:B------:R1:W-:Y:S01]  /*21d0*/  STS.U16 [R7+UR11+0xc80], R44 ;  /* 0x000c802c07007988 */ /* 0x0003e2000800040b */
[----:B0-----:R-:W-:-:S03]  /*21e0*/  PRMT R40, RZ, 0x7610, R40 ;  /* 0x00007610ff287816 */ /* 0x001fc60000000028 */
[----:B------:R0:W-:Y:S01]  /*21f0*/  STS.U16 [R7+UR11+0x80], R46 ;  /* 0x0000802e07007988 */ /* 0x0001e2000800040b */
[----:B--2---:R-:W-:-:S03]  /*2200*/  PRMT R42, RZ, 0x7610, R42 ;  /* 0x00007610ff2a7816 */ /* 0x004fc6000000002a */
[----:B------:R2:W-:Y:S01]  /*2210*/  STS.U16 [R7+UR11+0x1c80], R48 ;  /* 0x001c803007007988 */ /* 0x0005e2000800040b */
[----:B-1----:R-:W-:-:S03]  /*2220*/  PRMT R44, RZ, 0x7610, R44 ;  /* 0x00007610ff2c7816 */ /* 0x002fc6000000002c */
[----:B------:R-:W-:Y:S01]  /*2230*/  STS.U16 [R15+UR11+0x500], R78 ;  /* 0x0005004e0f007988 */ /* 0x000fe2000800040b */
[----:B0-----:R-:W-:-:S03]  /*2240*/  PRMT R46, RZ, 0x7610, R46 ;  /* 0x00007610ff2e7816 */ /* 0x001fc6000000002e */
[----:B------:R0:W-:Y:S01]  /*2250*/  STS.U16 [R15+UR11+0x1100], R11 ;  /* 0x0011000b0f007988 */ /* 0x0001e2000800040b */
[----:B--2---:R-:W-:-:S03]  /*2260*/  PRMT R48, RZ, 0x7610, R48 ;  /* 0x00007610ff307816 */ /* 0x004fc60000000030 */
[----:B------:R1:W-:Y:S01]  /*2270*/  STS.U16 [R15+UR11+0x100], R50 ;  /* 0x000100320f007988 */ /* 0x0003e2000800040b */
[----:B------:R-:W-:-:S03]  /*2280*/  PRMT R7, RZ, 0x7610, R7 ;  /* 0x00007610ff077816 */ /* 0x000fc60000000007 */
[----:B------:R2:W-:Y:S01]  /*2290*/  STS.U16 [R15+UR11+0x1500], R30 ;  /* 0x0015001e0f007988 */ /* 0x0005e2000800040b */
[----:B0-----:R-:W-:-:S03]  /*22a0*/  PRMT R11, RZ, 0x7610, R11 ;  /* 0x00007610ff0b7816 */ /* 0x001fc6000000000b */
[----:B------:R0:W-:Y:S01]  /*22b0*/  STS.U16 [R15+UR11+0x1900], R32 ;  /* 0x001900200f007988 */ /* 0x0001e2000800040b */
[----:B-1----:R-:W-:-:S03]  /*22c0*/  PRMT R50, RZ, 0x7610, R50 ;  /* 0x00007610ff327816 */ /* 0x002fc60000000032 */
[----:B------:R-:W-:Y:S01]  /*22d0*/  STS.U16 [R15+UR11+0x900], R52 ;  /* 0x000900340f007988 */ /* 0x000fe2000800040b */
[----:B--2---:R-:W-:-:S03]  /*22e0*/  PRMT R30, RZ, 0x7610, R30 ;  /* 0x00007610ff1e7816 */ /* 0x004fc6000000001e */
[----:B------:R1:W-:Y:S01]  /*22f0*/  STS.U16 [R15+UR11+0xd00], R36 ;  /* 0x000d00240f007988 */ /* 0x0003e2000800040b */
[----:B0-----:R-:W-:-:S03]  /*2300*/  PRMT R32, RZ, 0x7610, R32 ;  /* 0x00007610ff207816 */ /* 0x001fc60000000020 */
[----:B------:R0:W-:Y:S04]  /*2310*/  STS.U16 [R15+UR11+0x1d00], R18 ;  /* 0x001d00120f007988 */ /* 0x0001e8000800040b */
[----:B------:R2:W-:Y:S01]  /*2320*/  STS.U16 [R9+UR11+0x1180], R13 ;  /* 0x0011800d09007988 */ /* 0x0005e2000800040b */
[----:B-1----:R-:W-:-:S03]  /*2330*/  PRMT R36, RZ, 0x7610, R36 ;  /* 0x00007610ff247816 */ /* 0x002fc60000000024 */
[----:B------:R1:W-:Y:S01]  /*2340*/  STS.U16 [R9+UR11+0x1580], R24 ;  /* 0x0015801809007988 */ /* 0x0003e2000800040b */
[----:B0-----:R-:W-:-:S03]  /*2350*/  PRMT R18, RZ, 0x7610, R18 ;  /* 0x00007610ff127816 */ /* 0x001fc60000000012 */
[----:B------:R0:W-:Y:S01]  /*2360*/  STS.U16 [R9+UR11+0x1980], R26 ;  /* 0x0019801a09007988 */ /* 0x0001e2000800040b */
[----:B------:R-:W-:Y:S02]  /*2370*/  PRMT R15, RZ, 0x7610, R15 ;  /* 0x00007610ff0f7816 */ /* 0x000fe4000000000f */
[----:B--2---:R-:W-:Y:S01]  /*2380*/  PRMT R13, RZ, 0x7610, R13 ;  /* 0x00007610ff0d7816 */ /* 0x004fe2000000000d */
[----:B------:R-:W-:Y:S01]  /*2390*/  STS.U16 [R9+UR11+0x180], R54 ;  /* 0x0001803609007988 */ /* 0x000fe2000800040b */
[----:B-1----:R-:W-:-:S03]  /*23a0*/  PRMT R24, RZ, 0x7610, R24 ;  /* 0x00007610ff187816 */ /* 0x002fc60000000018 */
[----:B------:R-:W-:Y:S01]  /*23b0*/  STS.U16 [R9+UR11+0x580], R56 ;  /* 0x0005803809007988 */ /* 0x000fe2000800040b */
[----:B0-----:R-:W-:-:S03]  /*23c0*/  PRMT R26, RZ, 0x7610, R26 ;  /* 0x00007610ff1a7816 */ /* 0x001fc6000000001a */
[----:B------:R-:W-:Y:S04]  /*23d0*/  STS.U16 [R9+UR11+0x980], R58 ;  /* 0x0009803a09007988 */ /* 0x000fe8000800040b */
[----:B------:R-:W-:Y:S04]  /*23e0*/  STS.U16 [R9+UR11+0xd80], R60 ;  /* 0x000d803c09007988 */ /* 0x000fe8000800040b */
[----:B------:R0:W-:Y:S04]  /*23f0*/  STS.U16 [R9+UR11+0x1d80], R16 ;  /* 0x001d801009007988 */ /* 0x0001e8000800040b */
[----:B------:R-:W-:Y:S04]  /*2400*/  STS.U16 [R2+UR11+0xa00], R80 ;  /* 0x000a005002007988 */ /* 0x000fe8000800040b */
[----:B------:R1:W-:Y:S01]  /*2410*/  STS.U16 [R2+UR11+0x600], R14 ;  /* 0x0006000e02007988 */ /* 0x0003e2000800040b */
[----:B0-----:R-:W-:-:S03]  /*2420*/  PRMT R16, RZ, 0x7610, R16 ;  /* 0x00007610ff107816 */ /* 0x001fc60000000010 */
[----:B------:R0:W-:Y:S01]  /*2430*/  STS.U16 [R2+UR11+0xe00], R28 ;  /* 0x000e001c02007988 */ /* 0x0001e2000800040b */
[----:B------:R-:W-:-:S03]  /*2440*/  PRMT R9, RZ, 0x7610, R9 ;  /* 0x00007610ff097816 */ /* 0x000fc60000000009 */
        /* <DEDUP_REMOVED lines=9> */
[----:B0-----:R-:W-:-:S03]  /*24e0*/  LOP3.LUT R2, R5, 0x70, RZ, 0x3c, !PT ;  /* 0x0000007005027812 */ /* 0x001fc600078e3cff */
[----:B------:R-:W-:Y:S01]  /*24f0*/  STS.U16 [R4+UR11+0xa80], R97 ;  /* 0x000a806104007988 */ /* 0x000fe2000800040b */
[----:B------:R-:W-:-:S03]  /*2500*/  PRMT R5, RZ, 0x7610, R5 ;  /* 0x00007610ff057816 */ /* 0x000fc60000000005 */
[----:B------:R-:W-:Y:S01]  /*2510*/  STS.U16 [R4+UR11+0xe80], R99 ;  /* 0x000e806304007988 */ /* 0x000fe2000800040b */
[----:B-1----:R-:W-:-:S03]  /*2520*/  PRMT R34, RZ, 0x7610, R34 ;  /* 0x00007610ff227816 */ /* 0x002fc60000000022 */
[----:B------:R-:W-:Y:S04]  /*2530*/  STS.U16 [R4+UR11+0x1280], R101 ;  /* 0x0012806504007988 */ /* 0x000fe8000800040b */
[----:B------:R-:W-:Y:S04]  /*2540*/  STS.U16 [R4+UR11+0x1680], R103 ;  /* 0x0016806704007988 */ /* 0x000fe8000800040b */
[----:B------:R-:W-:Y:S04]  /*2550*/  STS.U16 [R4+UR11+0x1a80], R105 ;  /* 0x001a806904007988 */ /* 0x000fe8000800040b */
[----:B------:R0:W-:Y:S04]  /*2560*/  STS.U16 [R4+UR11+0x1e80], R113 ;  /* 0x001e807104007988 */ /* 0x0001e8000800040b */
[----:B------:R-:W-:Y:S04]  /*2570*/  STS.U16 [R6+UR11+0x300], R73 ;  /* 0x0003004906007988 */ /* 0x000fe8000800040b */
[----:B------:R-:W-:Y:S01]  /*2580*/  STS.U16 [R6+UR11+0x700], R62 ;  /* 0x0007003e06007988 */ /* 0x000fe2000800040b */
[----:B0-----:R-:W-:-:S03]  /*2590*/  PRMT R4, RZ, 0x7610, R4 ;  /* 0x00007610ff047816 */ /* 0x001fc60000000004 */
[----:B------:R-:W-:Y:S04]  /*25a0*/  STS.U16 [R6+UR11+0xb00], R93 ;  /* 0x000b005d06007988 */ /* 0x000fe8000800040b */
[----:B------:R-:W-:Y:S04]  /*25b0*/  STS.U16 [R6+UR11+0xf00], R115 ;  /* 0x000f007306007988 */ /* 0x000fe8000800040b */
[----:B------:R-:W-:Y:S04]  /*25c0*/  STS.U16 [R6+UR11+0x1300], R107 ;  /* 0x0013006b06007988 */ /* 0x000fe8000800040b */
[----:B------:R-:W-:Y:S04]  /*25d0*/  STS.U16 [R6+UR11+0x1700], R111 ;  /* 0x0017006f06007988 */ /* 0x000fe8000800040b */
[----:B------:R-:W-:Y:S04]  /*25e0*/  STS.U16 [R6+UR11+0x1b00], R119 ;  /* 0x001b007706007988 */ /* 0x000fe8000800040b */
[----:B------:R0:W-:Y:S04]  /*25f0*/  STS.U16 [R6+UR11+0x1f00], R123 ;  /* 0x001f007b06007988 */ /* 0x0001e8000800040b */
[----:B------:R-:W-:Y:S04]  /*2600*/  STS.U16 [R2+UR11+0x380], R88 ;  /* 0x0003805802007988 */ /* 0x000fe8000800040b */
[----:B------:R1:W-:Y:S01]  /*2610*/  STS.U16 [R2+UR11+0x780], R17 ;  /* 0x0007801102007988 */ /* 0x0003e2000800040b */
[----:B0-----:R-:W-:-:S03]  /*2620*/  PRMT R6, RZ, 0x7610, R6 ;  /* 0x00007610ff067816 */ /* 0x001fc60000000006 */
[----:B------:R0:W-:Y:S04]  /*2630*/  STS.U16 [R2+UR11+0xb80], R19 ;  /* 0x000b801302007988 */ /* 0x0001e8000800040b */
[----:B------:R-:W-:Y:S01]  /*2640*/  STS.U16 [R2+UR11+0xf80], R21 ;  /* 0x000f801502007988 */ /* 0x000fe2000800040b */
[----:B-1----:R-:W-:-:S03]  /*2650*/  PRMT R17, RZ, 0x7610, R17 ;  /* 0x00007610ff117816 */ /* 0x002fc60000000011 */
[----:B------:R-:W-:Y:S01]  /*2660*/  STS.U16 [R2+UR11+0x1380], R109 ;  /* 0x0013806d02007988 */ /* 0x000fe2000800040b */
[----:B0-----:R-:W-:-:S03]  /*2670*/  PRMT R19, RZ, 0x7610, R19 ;  /* 0x00007610ff137816 */ /* 0x001fc60000000013 */
[----:B------:R-:W-:Y:S04]  /*2680*/  STS.U16 [R2+UR11+0x1780], R117 ;  /* 0x0017807502007988 */ /* 0x000fe8000800040b */
[----:B------:R-:W-:Y:S04]  /*2690*/  STS.U16 [R2+UR11+0x1b80], R121 ;  /* 0x001b807902007988 */ /* 0x000fe8000800040b */
[----:B------:R0:W-:Y:S01]  /*26a0*/  STS.U16 [R2+UR11+0x1f80], R125 ;  /* 0x001f807d02007988 */ /* 0x0001e2000800040b */
[----:B------:R-:W-:Y:S01]  /*26b0*/  STTM.x64 tmem[UR14], RZ ;  /* 0x000000ff000079ed */ /* 0x000fe2000834000e */
[----:B------:R-:W1:Y:S02]  /*26c0*/  FENCE.VIEW.ASYNC.T ;  /* 0x00000000000073c6 */ /* 0x000e640000000200 */
[----:B-1----:R-:W-:Y:S06]  /*26d0*/  BAR.SYNC.DEFER_BLOCKING 0x0 ;  /* 0x0000000000007b1d */ /* 0x002fec0000010000 */
[----:B------:R-:W1:Y:S02]  /*26e0*/  FENCE.VIEW.ASYNC.S ;  /* 0x00000000000073c6 */ /* 0x000e640000000000 */
[----:B-1----:R1:W2:Y:S02]  /*26f0*/  @!UP1 SYNCS.EXCH.64 URZ, [UR15], UR6 ;  /* 0x000000060fff95b2 */ /* 0x0022a40008000100 */
[----:B--2---:R-:W-:Y:S06]  /*2700*/  BAR.SYNC.DEFER_BLOCKING 0x0 ;  /* 0x0000000000007b1d */ /* 0x004fec0000010000 */
[----:B------:R-:W2:Y:S04]  /*2710*/  @P2 LDG.E.U16 R4, desc[UR32][R188.64] ;  /* 0x00000020bc042981 */ /* 0x000ea8000c1e1500 */
[----:B------:R-:W3:Y:S04]  /*2720*/  @P2 LDG.E.U16 R10, desc[UR32][R180.64] ;  /* 0x00000020b40a2981 */ /* 0x000ee8000c1e1500 */
[----:B------:R-:W4:Y:S04]  /*2730*/  @P2 LDG.E.U16 R16, desc[UR32][R172.64] ;  /* 0x00000020ac102981 */ /* 0x000f28000c1e1500 */
        /* <DEDUP_REMOVED lines=28> */
[----:B------:R-:W4:Y:S01]  /*2900*/  @P2 LDG.E.U16 R50, desc[UR32][R126.64] ;  /* 0x000000207e322981 */ /* 0x000f22000c1e1500 */
[----:B0-----:R-:W-:Y:S01]  /*2910*/  SHF.R.S32.HI R2, RZ, 0x6, R68 ;  /* 0x00000006ff027819 */ /* 0x001fe20000011444 */
[----:B-1----:R-:W-:-:S04]  /*2920*/  @!UP0 UIADD3 UR6, UPT, UPT, -UR5, 0x100000, URZ ;  /* 0x0010000005068890 */ /* 0x002fc8000fffe1ff */
[----:B------:R-:W-:Y:S02]  /*2930*/  @!UP0 USHF.L.U32 UR7, UR6, 0xb, URZ ;  /* 0x0000000b06078899 */ /* 0x000fe400080006ff */
[----:B------:R-:W-:Y:S01]  /*2940*/  @!UP0 USHF.L.U32 UR6, UR6, 0x1, URZ ;  /* 0x0000000106068899 */ /* 0x000fe200080006ff */
[----:B------:R-:W-:Y:S01]  /*2950*/  SGXT R2, R2, 0x1 ;  /* 0x000000010202781a */ /* 0x000fe20000000200 */
[----:B------:R-:W-:Y:S01]  /*2960*/  VOTEU.ALL UP1, P1 ;  /* 0x0000000000ff7886 */ /* 0x000fe20000820000 */
[----:B------:R-:W-:-:S04]  /*2970*/  @!UP0 UIADD3 UR4, UPT, UPT, -UR5, 0x100000, URZ ;  /* 0x0010000005048890 */ /* 0x000fc8000fffe1ff */
[----:B------:R-:W-:Y:S02]  /*2980*/  @!UP0 USHF.L.U32 UR5, UR4, 0xb, URZ ;  /* 0x0000000b04058899 */ /* 0x000fe400080006ff */
[----:B------:R-:W-:Y:S01]  /*2990*/  @!UP0 USHF.L.U32 UR4, UR4, 0x1, URZ ;  /* 0x0000000104048899 */ /* 0x000fe200080006ff */
[----:B------:R-:W-:Y:S02]  /*29a0*/  LOP3.LUT R193, R193, 0x90, R2, 0x78, !PT ;  /* 0x00000090c1c17812 */ /* 0x000fe400078e7802 */
[----:B------:R-:W-:Y:S02]  /*29b0*/  ISETP.EQ.U32.AND P3, PT, RZ, UR19, P2 ;  /* 0x00000013ff007c0c */ /* 0x000fe40009762070 */
[C---:B------:R-:W-:Y:S02]  /*29c0*/  LOP3.LUT R71, R193.reuse, 0x20, RZ, 0x3c, !PT ;  /* 0x00000020c1477812 */ /* 0x040fe400078e3cff */
[C---:B------:R-:W-:Y:S01]  /*29d0*/  LOP3.LUT R70, R193.reuse, 0x40, RZ, 0x3c, !PT ;  /* 0x00000040c1467812 */ /* 0x040fe200078e3cff */
[----:B------:R0:W1:Y:S01]  /*29e0*/  @!UP1 SYNCS.EXCH.64 URZ, [UR11+0xa008], UR6 ;  /* 0x00a008060bff95b2 */ /* 0x0000620008000100 */
[----:B------:R-:W-:Y:S01]  /*29f0*/  LOP3.LUT R69, R193, 0x60, RZ, 0x3c, !PT ;  /* 0x00000060c1457812 */ /* 0x000fe200078e3cff */
[----:B------:R-:W-:Y:S01]  /*2a00*/  VOTEU.ALL UP1, P1 ;  /* 0x0000000000ff7886 */ /* 0x000fe20000820000 */
[----:B------:R-:W-:-:S02]  /*2a10*/  UIADD3 UR13, UPT, UPT, UR12, 0x40, URZ ;  /* 0x000000400c0d7890 */ /* 0x000fc4000fffe0ff */
[----:B0-----:R-:W-:Y:S02]  /*2a20*/  UIADD3 UR6, UPT, UPT, UR11, 0x6000, URZ ;  /* 0x000060000b067890 */ /* 0x001fe4000fffe0ff */
[----:B--2---:R0:W-:Y:S04]  /*2a30*/  STS.U16 [R193+UR11+0x4000], R4 ;  /* 0x00400004c1007988 */ /* 0x0041e8000800040b */
[----:B---3--:R0:W-:Y:S04]  /*2a40*/  STS.U16 [R193+UR11+0x4400], R10 ;  /* 0x0044000ac1007988 */ /* 0x0081e8000800040b */
[----:B----4-:R0:W-:Y:S04]  /*2a50*/  STS.U16 [R193+UR11+0x4800], R16 ;  /* 0x00480010c1007988 */ /* 0x0101e8000800040b */
[----:B------:R0:W-:Y:S04]  /*2a60*/  STS.U16 [R193+UR11+0x4c00], R22 ;  /* 0x004c0016c1007988 */ /* 0x0001e8000800040b */
        /* <DEDUP_REMOVED lines=27> */
[----:B------:R0:W-:Y:S01]  /*2c20*/  STS.U16 [R69+UR11+0x5f00], R50 ;  /* 0x005f003245007988 */ /* 0x0001e2000800040b */
[----:B-1----:R1:W-:Y:S06]  /*2c30*/  MEMBAR.ALL.CTA ;  /* 0x0000000000007992 */ /* 0x0023ec0000008000 */
[----:B-1----:R-:W-:Y:S04]  /*2c40*/  FENCE.VIEW.ASYNC.S ;  /* 0x00000000000073c6 */ /* 0x002fe80000000000 */
[----:B------:R-:W1:Y:S02]  /*2c50*/  FENCE.VIEW.ASYNC.S ;  /* 0x00000000000073c6 */ /* 0x000e640000000000 */
[----:B-1----:R0:W1:Y:S02]  /*2c60*/  @!UP1 SYNCS.EXCH.64 URZ, [UR11+0x6000], UR4 ;  /* 0x006000040bff95b2 */ /* 0x0020640008000100 */
[----:B-1----:R-:W-:Y:S06]  /*2c70*/  BAR.SYNC.DEFER_BLOCKING 0x0 ;  /* 0x0000000000007b1d */ /* 0x002fec0000010000 */
[----:B0-----:R-:W-:Y:S05]  /*2c80*/  @!P3 BRA `(.L_x_6) ;  /* 0x000000000088b947 */ /* 0x001fea0003800000 */
[----:B------:R-:W-:Y:S02]  /*2c90*/  UIADD3 UR4, UPT, UPT, UR11, 0x4000, URZ ;  /* 0x000040000b047890 */ /* 0x000fe4000fffe0ff */
[----:B------:R-:W-:Y:S02]  /*2ca0*/  USHF.R.U32.HI UR8, URZ, 0x4, UR11 ;  /* 0x00000004ff087899 */ /* 0x000fe4000801160b */
[----:B------:R-:W-:Y:S02]  /*2cb0*/  USHF.R.U32.HI UR4, URZ, 0x4, UR4 ;  /* 0x00000004ff047899 */ /* 0x000fe40008011604 */
[----:B------:R-:W-:Y:S02]  /*2cc0*/  USGXT.U32 UR8, UR8, 0xe ;  /* 0x0000000e0808789a */ /* 0x000fe40008000000 */
[----:B------:R-:W-:Y:S02]  /*2cd0*/  USGXT.U32 UR16, UR4, 0xe ;  /* 0x0000000e0410789a */ /* 0x000fe40008000000 */
[----:B------:R-:W-:-:S02]  /*2ce0*/  UIADD3 UR34, UP1, UPT, UR8, 0x2000080, URZ ;  /* 0x0200008008227890 */ /* 0x000fc4000ff3e0ff */
[----:B------:R-:W-:Y:S01]  /*2cf0*/  UIADD3 UR30, UP2, UPT, UR16, 0x2, URZ ;  /* 0x00000002101e7890 */ /* 0x000fe2000ff5e0ff */
[----:B------:R-:W-:Y:S01]  /*2d00*/  UMOV UR4, URZ ;  /* 0x000000ff00047c82 */ /* 0x000fe20008000000 */
[----:B------:R-:W-:Y:S01]  /*2d10*/  UMOV UR5, URZ ;  /* 0x000000ff00057c82 */ /* 0x000fe20008000000 */
[----:B------:R-:W-:Y:S02]  /*2d20*/  UIADD3.X UR35, UPT, UPT, UR4, 0x40004040, URZ, UP1, !UPT ;  /* 0x4000404004237890 */ /* 0x000fe40008ffe4ff */
[----:B------:R-:W-:Y:S02]  /*2d30*/  UIADD3.X UR31, UPT, UPT, UR5, 0x40004040, URZ, UP2, !UPT ;  /* 0x40004040051f7890 */ /* 0x000fe400097fe4ff */
[----:B------:R-:W-:Y:S02]  /*2d40*/  ULOP3.LUT UR8, UR8, 0x2000000, URZ, 0xfc, !UPT ;  /* 0x0200000008087892 */ /* 0x000fe4000f8efcff */
[----:B------:R-:W-:Y:S02]  /*2d50*/  UIADD3.64 UR22, UPT, UPT, UR34, 0x80, URZ ;  /* 0x0000008022167897 */ /* 0x000fe4000fffe0ff */
[----:B------:R-:W-:-:S02]  /*2d60*/  UIADD3.64 UR24, UPT, UPT, UR30, 0x2, URZ ;  /* 0x000000021e187897 */ /* 0x000fc4000fffe0ff */
[----:B------:R-:W-:Y:S02]  /*2d70*/  UIADD3.64 UR26, UPT, UPT, UR34, 0x100, URZ ;  /* 0x00000100221a7897 */ /* 0x000fe4000fffe0ff */
[----:B------:R-:W-:Y:S01]  /*2d80*/  UIADD3.64 UR28, UPT, UPT, UR30, 0x4, URZ ;  /* 0x000000041e1c7897 */ /* 0x000fe2000fffe0ff */
[----:B------:R-:W-:Y:S01]  /*2d90*/  UMOV UR36, 0x0 ;  /* 0x0000000000247882 */ /* 0x000fe20000000000 */
[----:B------:R-:W-:Y:S01]  /*2da0*/  UMOV UR37, 0x8108490 ;  /* 0x0810849000257882 */ /* 0x000fe20000000000 */
[----:B------:R-:W-:Y:S01]  /*2db0*/  UMOV UR9, 0x40004040 ;  /* 0x4000404000097882 */ /* 0x000fe20000000000 */
[----:B------:R-:W-:Y:S01]  /*2dc0*/  UMOV UR17, 0x40004040 ;  /* 0x4000404000117882 */ /* 0x000fe20000000000 */
[----:B------:R-:W-:Y:S01]  /*2dd0*/  UMOV UR38, 0x0 ;  /* 0x0000000000267882 */ /* 0x000fe20000000000 */
[----:B------:R-:W-:Y:S01]  /*2de0*/  UMOV UR39, 0x8108490 ;  /* 0x0810849000277882 */ /* 0x000fe20000000000 */
[----:B------:R-:W-:Y:S01]  /*2df0*/  UMOV UR40, 0x0 ;  /* 0x0000000000287882 */ /* 0x000fe20000000000 */
[----:B------:R-:W-:Y:S01]  /*2e00*/  UMOV UR41, 0x8108490 ;  /* 0x0810849000297882 */ /* 0x000fe20000000000 */
[----:B------:R-:W-:Y:S01]  /*2e10*/  UMOV UR4, UR6 ;  /* 0x0000000600047c82 */ /* 0x000fe20008000000 */
[----:B------:R0:W-:Y:S01]  /*2e20*/  UTCHMMA gdesc[UR8], gdesc[UR16], tmem[UR13], tmem[UR36], idesc[UR37], !UPT ;  /* 0x00ff2410080075ea */ /* 0x0001e2000f80000d */
[----:B------:R-:W-:Y:S01]  /*2e30*/  UMOV UR42, 0x0 ;  /* 0x00000000002a7882 */ /* 0x000fe20000000000 */
[----:B------:R-:W-:Y:S01]  /*2e40*/  UMOV UR43, 0x8108490 ;  /* 0x08108490002b7882 */ /* 0x000fe20000000000 */
[----:B------:R0:W-:Y:S01]  /*2e50*/  UTCHMMA gdesc[UR34], gdesc[UR30], tmem[UR13], tmem[UR38], idesc[UR39], UPT ;  /* 0x00ff261e220075ea */ /* 0x0001e2000b80000d */
[----:B------:R-:W-:Y:S01]  /*2e60*/  UMOV UR4, UR4 ;  /* 0x0000000400047c82 */ /* 0x000fe20008000000 */
[----:B------:R0:W-:Y:S01]  /*2e70*/  UTCHMMA gdesc[UR22], gdesc[UR24], tmem[UR13], tmem[UR40], idesc[UR41], UPT ;  /* 0x00ff2818160075ea */ /* 0x0001e2000b80000d */
[----:B------:R0:W-:Y:S01]  /*2e80*/  UTCHMMA gdesc[UR26], gdesc[UR28], tmem[UR13], tmem[UR42], idesc[UR43], UPT ;  /* 0x00ff2a1c1a0075ea */ /* 0x0001e2000b80000d */
[----:B------:R0:W-:Y:S01]  /*2e90*/  UTCBAR [UR4], URZ ;  /* 0x000000ff040073e9 */ /* 0x0001e200080000ff */
[----:B------:R-:W-:Y:S01]  /*2ea0*/  NOP ;  /* 0x0000000000007918 */ /* 0x000fe20000000000 */
.L_x_6:
[----:B------:R-:W-:Y:S05]  /*2eb0*/  @!P2 BRA `(.L_x_7) ;  /* 0x000000000008a947 */ /* 0x000fea0003800000 */
[----:B------:R-:W1:Y:S02]  /*2ec0*/  SYNCS.PHASECHK.TRANS64.TRYWAIT P4, [UR11+0x6000], RZ ;  /* 0x006000ffff0075a7 */ /* 0x000e64000808110b */
[----:B-1----:R-:W-:Y:S05]  /*2ed0*/  @!P4 BRA `(.L_x_8) ;  /* 0x00000084005cc947 */ /* 0x002fea0003800000 */
.L_x_7:
[----:B------:R-:W-:Y:S01]  /*2ee0*/  BAR.SYNC.DEFER_BLOCKING 0x0 ;  /* 0x0000000000007b1d */ /* 0x000fe20000010000 */
[----:B------:R-:W-:Y:S02]  /*2ef0*/  PRMT R204, RZ, 0x7610, R204 ;  /* 0x00007610ffcc7816 */ /* 0x000fe400000000cc */
[----:B------:R-:W-:Y:S02]  /*2f00*/  PRMT R200, RZ, 0x7610, R200 ;  /* 0x00007610ffc87816 */ /* 0x000fe400000000c8 */
[----:B------:R-:W-:Y:S01]  /*2f10*/  PRMT R218, RZ, 0x7610, R218 ;  /* 0x00007610ffda7816 */ /* 0x000fe200000000da */
[----:B------:R-:W1:Y:S02]  /*2f20*/  LDCU UR7, c[0x0][0x3a8] ;  /* 0x00007500ff0777ac */ /* 0x000e640008000800 */
[----:B------:R-:W2:Y:S01]  /*2f30*/  LDC.64 R198, c[0x0][0x390] ;  /* 0x0000e400ffc67b82 */ /* 0x000ea20000000a00 */
[----:B------:R-:W1:Y:S01]  /*2f40*/  LDTM.x64 R4, tmem[UR14+0x40] ;  /* 0x0000400e000479ee */ /* 0x000e620008340000 */
[----:B------:R-:W-:Y:S01]  /*2f50*/  PRMT R216, RZ, 0x7610, R216 ;  /* 0x00007610ffd87816 */ /* 0x000fe200000000d8 */
[----:B0-----:R-:W0:Y:S01]  /*2f60*/  LDCU.64 UR4, c[0x0][0x3d0] ;  /* 0x00007a00ff0477ac */ /* 0x001e220008000a00 */
[----:B------:R-:W-:-:S02]  /*2f70*/  PRMT R214, RZ, 0x7610, R214 ;  /* 0x00007610ffd67816 */ /* 0x000fc400000000d6 */
[----:B------:R-:W-:Y:S02]  /*2f80*/  PRMT R212, RZ, 0x7610, R212 ;  /* 0x00007610ffd47816 */ /* 0x000fe400000000d4 */
[----:B------:R-:W-:Y:S02]  /*2f90*/  PRMT R206, RZ, 0x7610, R206 ;  /* 0x00007610ffce7816 */ /* 0x000fe400000000ce */
[----:B------:R-:W-:Y:S02]  /*2fa0*/  PRMT R228, RZ, 0x7610, R228 ;  /* 0x00007610ffe47816 */ /* 0x000fe400000000e4 */
[----:B------:R-:W-:Y:S02]  /*2fb0*/  PRMT R226, RZ, 0x7610, R226 ;  /* 0x00007610ffe27816 */ /* 0x000fe400000000e2 */
[----:B------:R-:W-:Y:S02]  /*2fc0*/  PRMT R224, RZ, 0x7610, R224 ;  /* 0x00007610ffe07816 */ /* 0x000fe400000000e0 */
[----:B------:R-:W-:Y:S01]  /*2fd0*/  PRMT R222, RZ, 0x7610, R222 ;  /* 0x00007610ffde7816 */ /* 0x000fe200000000de */
[----:B------:R-:W3:Y:S01]  /*2fe0*/  @!P1 SYNCS.CCTL.IV [UR11+0x6000] ;  /* 0x00600000ff0099b1 */ /* 0x000ee2000800000b */
[----:B------:R-:W-:Y:S01]  /*2ff0*/  PRMT R220, RZ, 0x7610, R220 ;  /* 0x00007610ffdc7816 */ /* 0x000fe200000000dc */
[----:B------:R-:W-:Y:S01]  /*3000*/  NOP ;  /* 0x0000000000007918 */ /* 0x000fe20000000000 */
[----:B------:R-:W-:Y:S01]  /*3010*/  PRMT R236, RZ, 0x7610, R236 ;  /* 0x00007610ffec7816 */ /* 0x000fe200000000ec */
[----:B0-----:R-:W-:Y:S01]  /*3020*/  UIMAD UR4, UR10, UR4, URZ ;  /* 0x000000040a0472a4 */ /* 0x001fe2000f8e02ff */
[----:B------:R-:W-:Y:S01]  /*3030*/  IMAD R72, R72, UR5, RZ ;  /* 0x0000000548487c24 */ /* 0x000fe2000f8e02ff */
[----:B------:R-:W-:Y:S01]  /*3040*/  PRMT R234, RZ, 0x7610, R234 ;  /* 0x00007610ffea7816 */ /* 0x000fe200000000ea */
[----:B-1----:R-:W-:Y:S01]  /*3050*/  FMUL R73, R4, UR7 ;  /* 0x0000000704497c20 */ /* 0x002fe20008400000 */
[----:B------:R-:W-:Y:S01]  /*3060*/  FMUL R76, R5, UR7 ;  /* 0x00000007054c7c20 */ /* 0x000fe20008400000 */
[----:B------:R-:W-:Y:S01]  /*3070*/  FMUL R75, R6, UR7 ;  /* 0x00000007064b7c20 */ /* 0x000fe20008400000 */
[----:B------:R-:W-:Y:S01]  /*3080*/  FMUL R77, R7, UR7 ;  /* 0x00000007074d7c20 */ /* 0x000fe20008400000 */
[----:B------:R-:W-:Y:S01]  /*3090*/  FMUL R78, R8, UR7 ;  /* 0x00000007084e7c20 */ /* 0x000fe20008400000 */
[----:B------:R-:W-:Y:S01]  /*30a0*/  FMUL R80, R29, UR7 ;  /* 0x000000071d507c20 */ /* 0x000fe20008400000 */
[----:B------:R-:W-:Y:S01]  /*30b0*/  FMUL R79, R30, UR7 ;  /* 0x000000071e4f7c20 */ /* 0x000fe20008400000 */
[----:B------:R-:W-:Y:S01]  /*30c0*/  FMNMX3 R75, R73, R76, R75, !PT ;  /* 0x0000004c494b7276 */ /* 0x000fe2000780004b */
        /* <DEDUP_REMOVED lines=10> */
[----:B------:R-:W-:Y:S01]  /*3170*/  USHF.L.U32 UR5, UR4, 0x1, URZ ;  /* 0x0000000104057899 */ /* 0x000fe200080006ff */
        /* <DEDUP_REMOVED lines=11> */
[----:B------:R-:W-:Y:S01]  /*3230*/  IMAD.HI R90, R72, 0x2, RZ ;  /* 0x00000002485a7827 */ /* 0x000fe200078e02ff */
[----:B------:R-:W-:-:S03]  /*3240*/  FMNMX3 R77, R77, R73, R76, !PT ;  /* 0x000000494d4d7276 */ /* 0x000fc6000780004c */
[----:B------:R-:W-:Y:S01]  /*3250*/  FMUL R73, R21, UR7 ;  /* 0x0000000715497c20 */ /* 0x000fe20008400000 */
[----:B------:R-:W-:Y:S01]  /*3260*/  FMUL R76, R22, UR7 ;  /* 0x00000007164c7c20 */ /* 0x000fe20008400000 */
[----:B------:R-:W-:Y:S02]  /*3270*/  PRMT R232, RZ, 0x7610, R232 ;  /* 0x00007610ffe87816 */ /* 0x000fe400000000e8 */
[----:B------:R-:W-:Y:S01]  /*3280*/  FMNMX3 R75, R77, R75, R78, !PT ;  /* 0x0000004b4d4b7276 */ /* 0x000fe2000780004e */
[----:B------:R-:W-:Y:S01]  /*3290*/  FMUL R78, R23, UR7 ;  /* 0x00000007174e7c20 */ /* 0x000fe20008400000 */
[----:B------:R-:W-:Y:S01]  /*32a0*/  FMUL R77, R24, UR7 ;  /* 0x00000007184d7c20 */ /* 0x000fe20008400000 */
[----:B------:R-:W-:Y:S02]  /*32b0*/  PRMT R230, RZ, 0x7610, R230 ;  /* 0x00007610ffe67816 */ /* 0x000fe400000000e6 */
[----:B------:R-:W-:Y:S01]  /*32c0*/  FMNMX3 R73, R75, R73, R76, !PT ;  /* 0x000000494b497276 */ /* 0x000fe2000780004c */
[----:B------:R-:W-:Y:S01]  /*32d0*/  FMUL R76, R25, UR7 ;  /* 0x00000007194c7c20 */ /* 0x000fe20008400000 */
[----:B------:R-:W-:Y:S01]  /*32e0*/  FMUL R75, R26, UR7 ;  /* 0x000000071a4b7c20 */ /* 0x000fe20008400000 */
[----:B------:R-:W-:-:S02]  /*32f0*/  PRMT R217, RZ, 0x7610, R217 ;  /* 0x00007610ffd97816 */ /* 0x000fc400000000d9 */
[----:B------:R-:W-:Y:S01]  /*3300*/  FMNMX3 R73, R73, R78, R77, !PT ;  /* 0x0000004e49497276 */ /* 0x000fe2000780004d */
        /* <DEDUP_REMOVED lines=11> */
[----:B------:R-:W-:Y:S02]  /*33c0*/  FMNMX3 R73, R73, R80, R79, !PT ;  /* 0x0000005049497276 */ /* 0x000fe4000780004f */
        /* <DEDUP_REMOVED lines=23> */
[----:B------:R-:W0:Y:S01]  /*3540*/  LDC R73, c[0x0][0x3d8] ;  /* 0x0000f600ff497b82 */ /* 0x000e220000000800 */
[----:B------:R-:W-:Y:S01]  /*3550*/  FMUL R78, R46, UR7 ;  /* 0x000000072e4e7c20 */ /* 0x000fe20008400000 */
        /* <DEDUP_REMOVED lines=10> */
[----:B------:R-:W-:Y:S02]  /*3600*/  PRMT R248, RZ, 0x7610, R248 ;  /* 0x00007610fff87816 */ /* 0x000fe400000000f8 */
[----:B------:R-:W-:Y:S01]  /*3610*/  FMNMX3 R77, R77, R75, R78, !PT ;  /* 0x0000004b4d4d7276 */ /* 0x000fe2000780004e */
[----:B------:R-:W-:Y:S01]  /*3620*/  FMUL R75, R52, UR7 ;  /* 0x00000007344b7c20 */ /* 0x000fe20008400000 */
[----:B------:R-:W-:Y:S02]  /*3630*/  PRMT R246, RZ, 0x7610, R246 ;  /* 0x00007610fff67816 */ /* 0x000fe400000000f6 */
[----:B------:R-:W-:Y:S02]  /*3640*/  PRMT R244, RZ, 0x7610, R244 ;  /* 0x00007610fff47816 */ /* 0x000fe400000000f4 */
[----:B------:R-:W-:Y:S01]  /*3650*/  FMNMX3 R78, R77, R76, R75, !PT ;  /* 0x0000004c4d4e7276 */ /* 0x000fe2000780004b */
[----:B------:R-:W-:Y:S01]  /*3660*/  FMUL R75, R53, UR7 ;  /* 0x00000007354b7c20 */ /* 0x000fe20008400000 */
[----:B------:R-:W-:Y:S01]  /*3670*/  FMUL R76, R54, UR7 ;  /* 0x00000007364c7c20 */ /* 0x000fe20008400000 */
[----:B0-----:R-:W-:-:S02]  /*3680*/  IMAD R77, R74, R73, RZ ;  /* 0x000000494a4d7224 */ /* 0x001fc400078e02ff */
[----:B------:R-:W-:Y:S02]  /*3690*/  FMUL R74, R55, UR7 ;  /* 0x00000007374a7c20 */ /* 0x000fe40008400000 */
[----:B------:R-:W-:Y:S01]  /*36a0*/  FMNMX3 R78, R78, R75, R76, !PT ;  /* 0x0000004b4e4e7276 */ /* 0x000fe2000780004c */
[----:B------:R-:W-:Y:S01]  /*36b0*/  FMUL R75, R57, UR7 ;  /* 0x00000007394b7c20 */ /* 0x000fe20008400000 */
[C---:B------:R-:W-:Y:S01]  /*36c0*/  LEA R79, R73.reuse, R77, 0x1 ;  /* 0x0000004d494f7211 */ /* 0x040fe200078e08ff */
[----:B------:R-:W-:Y:S01]  /*36d0*/  FMUL R76, R58, UR7 ;  /* 0x000000073a4c7c20 */ /* 0x000fe20008400000 */
[----:B------:R-:W-:Y:S02]  /*36e0*/  FMNMX3 R74, R78, R74, R81, !PT ;  /* 0x0000004a4e4a7276 */ /* 0x000fe40007800051 */
[----:B------:R-:W-:Y:S02]  /*36f0*/  LEA R81, R73, R79, 0x1 ;  /* 0x0000004f49517211 */ /* 0x000fe400078e08ff */
[----:B------:R-:W-:Y:S01]  /*3700*/  FMNMX3 R78, R74, R75, R76, !PT ;  /* 0x0000004b4a4e7276 */ /* 0x000fe2000780004c */
[----:B------:R-:W-:Y:S01]  /*3710*/  FMUL R74, R59, UR7 ;  /* 0x000000073b4a7c20 */ /* 0x000fe20008400000 */
[----:B------:R-:W-:Y:S01]  /*3720*/  LEA R83, R73, R81, 0x1 ;  /* 0x0000005149537211 */ /* 0x000fe200078e08ff */
[----:B------:R-:W-:Y:S01]  /*3730*/  FMUL R76, R61, UR7 ;  /* 0x000000073d4c7c20 */ /* 0x000fe20008400000 */
[----:B------:R-:W-:Y:S01]  /*3740*/  SHF.L.U32 R75, R72, 0x1, RZ ;  /* 0x00000001484b7819 */ /* 0x000fe200000006ff */
[----:B------:R-:W-:Y:S01]  /*3750*/  FMUL R72, R67, UR7 ;  /* 0x0000000743487c20 */ /* 0x000fe20008400000 */
[----:B------:R-:W-:-:S02]  /*3760*/  LEA R85, R73, R83, 0x1 ;  /* 0x0000005349557211 */ /* 0x000fc400078e08ff */
[----:B------:R-:W-:Y:S02]  /*3770*/  FMNMX3 R74, R78, R74, R87, !PT ;  /* 0x0000004a4e4a7276 */ /* 0x000fe40007800057 */
[----:B--2---:R-:W-:Y:S01]  /*3780*/  IADD3 R198, P4, P5, R75, UR5, R198 ;  /* 0x000000054bc67c10 */ /* 0x004fe2000fd9e0c6 */
[----:B------:R-:W-:Y:S01]  /*3790*/  UIMAD.WIDE UR4, UR4, 0x2, URZ ;  /* 0x00000002040478a5 */ /* 0x000fe2000f8e02ff */
[----:B------:R-:W-:Y:S02]  /*37a0*/  LEA R75, R73, R85, 0x1 ;  /* 0x00000055494b7211 */ /* 0x000fe400078e08ff */
[----:B------:R-:W-:Y:S01]  /*37b0*/  FMNMX3 R78, R74, R76, R89, !PT ;  /* 0x0000004c4a4e7276 */ /* 0x000fe20007800059 */
[----:B------:R-:W-:Y:S01]  /*37c0*/  FMUL R74, R63, UR7 ;  /* 0x000000073f4a7c20 */ /* 0x000fe20008400000 */
[----:B------:R-:W-:Y:S01]  /*37d0*/  FMUL R89, R64, UR7 ;  /* 0x0000000740597c20 */ /* 0x000fe20008400000 */
[----:B------:R-:W-:Y:S01]  /*37e0*/  LEA R87, R73, R75, 0x1 ;  /* 0x0000004b49577211 */ /* 0x000fe200078e08ff */
[----:B------:R-:W-:Y:S01]  /*37f0*/  FMUL R76, R65, UR7 ;  /* 0x00000007414c7c20 */ /* 0x000fe20008400000 */
[----:B------:R-:W-:-:S02]  /*3800*/  IADD3.X R90, PT, PT, R90, UR5, R199, P4, P5 ;  /* 0x000000055a5a7c10 */ /* 0x000fc4000a7ea4c7 */
[----:B------:R-:W-:Y:S02]  /*3810*/  FMNMX3 R74, R78, R74, R89, !PT ;  /* 0x0000004a4e4a7276 */ /* 0x000fe40007800059 */
[C---:B------:R-:W-:Y:S02]  /*3820*/  LEA R89, R73.reuse, R87, 0x1 ;  /* 0x0000005749597211 */ /* 0x040fe400078e08ff */
[----:B------:R-:W-:Y:S02]  /*3830*/  FMNMX3 R93, R74, R76, R91, !PT ;  /* 0x0000004c4a5d7276 */ /* 0x000fe4000780005b */
[----:B------:R-:W-:Y:S02]  /*3840*/  LEA R91, R73, R89, 0x1 ;  /* 0x00000059495b7211 */ /* 0x000fe400078e08ff */
[----:B------:R-:W-:Y:S02]  /*3850*/  FMNMX3 R72, R93, -INF , R72, !PT ;  /* 0xff8000005d487876 */ /* 0x000fe40007800048 */
[----:B------:R-:W-:-:S02]  /*3860*/  LEA R124, P4, R77, R198, 0x1 ;  /* 0x000000c64d7c7211 */ /* 0x000fc400078808ff */
[----:B------:R-:W-:Y:S01]  /*3870*/  LEA R93, R73, R91, 0x1 ;  /* 0x0000005b495d7211 */ /* 0x000fe200078e08ff */
[--C-:B------:R-:W-:Y:S01]  /*3880*/  FFMA R4, R4, UR7, -R72.reuse ;  /* 0x0000000704047c23 */ /* 0x100fe20008000848 */
[----:B------:R-:W-:Y:S01]  /*3890*/  LEA R122, P5, R79, R198, 0x1 ;  /* 0x000000c64f7a7211 */ /* 0x000fe200078a08ff */
[--C-:B------:R-:W-:Y:S01]  /*38a0*/  FFMA R5, R5, UR7, -R72.reuse ;  /* 0x0000000705057c23 */ /* 0x100fe20008000848 */
[----:B------:R-:W-:Y:S01]  /*38b0*/  LEA.HI.X.SX32 R125, R77, R90, 0x1, P4 ;  /* 0x0000005a4d7d7211 */ /* 0x000fe200020f0eff */
[----:B------:R-:W-:Y:S01]  /*38c0*/  FMUL R4, R4, 1.4426950216293334961 ;  /* 0x3fb8aa3b04047820 */ /* 0x000fe20000400000 */
[----:B------:R-:W-:Y:S01]  /*38d0*/  LEA R77, R73, R93, 0x1 ;  /* 0x0000005d494d7211 */ /* 0x000fe200078e08ff */
[----:B------:R-:W-:Y:S01]  /*38e0*/  FMUL R5, R5, 1.4426950216293334961 ;  /* 0x3fb8aa3b05057820 */ /* 0x000fe20000400000 */
[----:B------:R-:W-:Y:S01]  /*38f0*/  LEA R120, P6, R81, R198, 0x1 ;  /* 0x000000c651787211 */ /* 0x000fe200078c08ff */
[--C-:B------:R-:W-:Y:S01]  /*3900*/  FFMA R6, R6, UR7, -R72.reuse ;  /* 0x0000000706067c23 */ /* 0x100fe20008000848 */
[-C--:B------:R-:W-:Y:S01]  /*3910*/  LEA.HI.X.SX32 R123, R79, R90.reuse, 0x1, P5 ;  /* 0x0000005a4f7b7211 */ /* 0x080fe200028f0eff */
[--C-:B------:R-:W-:Y:S01]  /*3920*/  FFMA R7, R7, UR7, -R72.reuse ;  /* 0x0000000707077c23 */ /* 0x100fe20008000848 */
[----:B------:R-:W-:Y:S01]  /*3930*/  LEA R79, R73, R77, 0x1 ;  /* 0x0000004d494f7211 */ /* 0x000fe200078e08ff */
[----:B------:R-:W-:Y:S01]  /*3940*/  FMUL R6, R6, 1.4426950216293334961 ;  /* 0x3fb8aa3b06067820 */ /* 0x000fe20000400000 */
[----:B------:R-:W-:Y:S01]  /*3950*/  LEA.HI.X.SX32 R121, R81, R90, 0x1, P6 ;  /* 0x0000005a51797211 */ /* 0x000fe200030f0eff */
[----:B------:R-:W-:Y:S01]  /*3960*/  MUFU.EX2 R4, R4 ;  /* 0x0000000400047308 */ /* 0x000fe20000000800 */
[-C--:B------:R-:W-:Y:S01]  /*3970*/  LEA R114, P6, R75, R198.reuse, 0x1 ;  /* 0x000000c64b727211 */ /* 0x080fe200078c08ff */
[----:B------:R-:W-:Y:S01]  /*3980*/  FMUL R7, R7, 1.4426950216293334961 ;  /* 0x3fb8aa3b07077820 */ /* 0x000fe20000400000 */
[----:B------:R-:W-:Y:S01]  /*3990*/  LEA R81, R73, R79, 0x1 ;  /* 0x0000004f49517211 */ /* 0x000fe200078e08ff */
[--C-:B------:R-:W-:Y:S01]  /*39a0*/  FFMA R8, R8, UR7, -R72.reuse ;  /* 0x0000000708087c23 */ /* 0x100fe20008000848 */
[----:B------:R-:W-:Y:S01]  /*39b0*/  LEA R118, P4, R83, R198, 0x1 ;  /* 0x000000c653767211 */ /* 0x000fe200078808ff */
[--C-:B------:R-:W-:Y:S01]  /*39c0*/  FFMA R24, R24, UR7, -R72.reuse ;  /* 0x0000000718187c23 */ /* 0x100fe20008000848 */
[----:B------:R-:W-:Y:S01]  /*39d0*/  LEA.HI.X.SX32 R115, R75, R90, 0x1, P6 ;  /* 0x0000005a4b737211 */ /* 0x000fe200030f0eff */
[----:B------:R-:W0:Y:S01]  /*39e0*/  MUFU.EX2 R5, R5 ;  /* 0x0000000500057308 */ /* 0x000e220000000800 */
[----:B------:R-:W-:Y:S01]  /*39f0*/  LEA R75, R73, R81, 0x1 ;  /* 0x00000051494b7211 */ /* 0x000fe200078e08ff */
[----:B------:R-:W-:Y:S01]  /*3a00*/  FMUL R8, R8, 1.4426950216293334961 ;  /* 0x3fb8aa3b08087820 */ /* 0x000fe20000400000 */
[----:B------:R-:W-:Y:S01]  /*3a10*/  LEA R116, P5, R85, R198, 0x1 ;  /* 0x000000c655747211 */ /* 0x000fe200078a08ff */
[--C-:B------:R-:W-:Y:S01]  /*3a20*/  FFMA R9, R9, UR7, -R72.reuse ;  /* 0x0000000709097c23 */ /* 0x100fe20008000848 */
[-C--:B------:R-:W-:Y:S01]  /*3a30*/  LEA.HI.X.SX32 R119, R83, R90.reuse, 0x1, P4 ;  /* 0x0000005a53777211 */ /* 0x080fe200020f0eff */
[--C-:B------:R-:W-:Y:S01]  /*3a40*/  FFMA R10, R10, UR7, -R72.reuse ;  /* 0x000000070a0a7c23 */ /* 0x100fe20008000848 */
[----:B------:R-:W-:Y:S01]  /*3a50*/  LEA R83, R73, R75, 0x1 ;  /* 0x0000004b49537211 */ /* 0x000fe200078e08ff */
[----:B------:R-:W1:Y:S01]  /*3a60*/  MUFU.EX2 R6, R6 ;  /* 0x0000000600067308 */ /* 0x000e620000000800 */
[----:B------:R-:W-:Y:S01]  /*3a70*/  LEA.HI.X.SX32 R117, R85, R90, 0x1, P5 ;  /* 0x0000005a55757211 */ /* 0x000fe200028f0eff */
[----:B------:R-:W-:Y:S01]  /*3a80*/  FMUL R9, R9, 1.4426950216293334961 ;  /* 0x3fb8aa3b09097820 */ /* 0x000fe20000400000 */
[-C--:B------:R-:W-:Y:S01]  /*3a90*/  LEA R110, P5, R89, R198.reuse, 0x1 ;  /* 0x000000c6596e7211 */ /* 0x080fe200078a08ff */
[--C-:B------:R-:W-:Y:S01]  /*3aa0*/  FFMA R32, R32, UR7, -R72.reuse ;  /* 0x0000000720207c23 */ /* 0x100fe20008000848 */
[-C--:B------:R-:W-:Y:S01]  /*3ab0*/  LEA R112, P4, R87, R198.reuse, 0x1 ;  /* 0x000000c657707211 */ /* 0x080fe200078808ff */
[----:B------:R-:W-:Y:S01]  /*3ac0*/  FMUL R10, R10, 1.4426950216293334961 ;  /* 0x3fb8aa3b0a0a7820 */ /* 0x000fe20000400000 */
[----:B------:R-:W-:Y:S01]  /*3ad0*/  LEA R85, R73, R83, 0x1 ;  /* 0x0000005349557211 */ /* 0x000fe200078e08ff */
[----:B------:R-:W2:Y:S01]  /*3ae0*/  MUFU.EX2 R7, R7 ;  /* 0x0000000700077308 */ /* 0x000ea20000000800 */
[----:B------:R-:W-:Y:S01]  /*3af0*/  LEA R108, P6, R91, R198, 0x1 ;  /* 0x000000c65b6c7211 */ /* 0x000fe200078c08ff */
[--C-:B------:R-:W-:Y:S01]  /*3b00*/  FFMA R11, R11, UR7, -R72.reuse ;  /* 0x000000070b0b7c23 */ /* 0x100fe20008000848 */
[-C--:B------:R-:W-:Y:S01]  /*3b10*/  LEA.HI.X.SX32 R111, R89, R90.reuse, 0x1, P5 ;  /* 0x0000005a596f7211 */ /* 0x080fe200028f0eff */
[--C-:B------:R-:W-:Y:S01]  /*3b20*/  FFMA R39, R39, UR7, -R72.reuse ;  /* 0x0000000727277c23 */ /* 0x100fe20008000848 */
[----:B------:R-:W-:Y:S01]  /*3b30*/  LEA.HI.X.SX32 R113, R87, R90, 0x1, P4 ;  /* 0x0000005a57717211 */ /* 0x000fe200020f0eff */
[--C-:B------:R-:W-:Y:S01]  /*3b40*/  FFMA R40, R40, UR7, -R72.reuse ;  /* 0x0000000728287c23 */ /* 0x100fe20008000848 */
[----:B------:R-:W-:Y:S01]  /*3b50*/  LEA R104, P5, R77, R198, 0x1 ;  /* 0x000000c64d687211 */ /* 0x000fe200078a08ff */
[----:B------:R-:W4:Y:S01]  /*3b60*/  MUFU.EX2 R8, R8 ;  /* 0x0000000800087308 */ /* 0x000f220000000800 */
[----:B------:R-:W-:Y:S01]  /*3b70*/  LEA R87, R73, R85, 0x1 ;  /* 0x0000005549577211 */ /* 0x000fe200078e08ff */
[----:B------:R-:W-:Y:S01]  /*3b80*/  FMUL R11, R11, 1.4426950216293334961 ;  /* 0x3fb8aa3b0b0b7820 */ /* 0x000fe20000400000 */
[----:B------:R-:W-:Y:S01]  /*3b90*/  LEA.HI.X.SX32 R109, R91, R90, 0x1, P6 ;  /* 0x0000005a5b6d7211 */ /* 0x000fe200030f0eff */
[--C-:B------:R-:W-:Y:S01]  /*3ba0*/  FFMA R12, R12, UR7, -R72.reuse ;  /* 0x000000070c0c7c23 */ /* 0x100fe20008000848 */
[----:B------:R-:W-:Y:S01]  /*3bb0*/  LEA R102, P6, R79, R198, 0x1 ;  /* 0x000000c64f667211 */ /* 0x000fe200078c08ff */
[--C-:B------:R-:W-:Y:S01]  /*3bc0*/  FFMA R13, R13, UR7, -R72.reuse ;  /* 0x000000070d0d7c23 */ /* 0x100fe20008000848 */
[----:B------:R-:W-:Y:S01]  /*3bd0*/  LEA.HI.X.SX32 R105, R77, R90, 0x1, P5 ;  /* 0x0000005a4d697211 */ /* 0x000fe200028f0eff */
[----:B------:R-:W0:Y:S01]  /*3be0*/  MUFU.EX2 R9, R9 ;  /* 0x0000000900097308 */ /* 0x000e220000000800 */
[----:B------:R-:W-:Y:S01]  /*3bf0*/  LEA R106, P4, R93, R198, 0x1 ;  /* 0x000000c65d6a7211 */ /* 0x000fe200078808ff */
[----:B------:R-:W-:Y:S01]  /*3c00*/  FMUL R12, R12, 1.4426950216293334961 ;  /* 0x3fb8aa3b0c0c7820 */ /* 0x000fe20000400000 */
[----:B------:R-:W-:Y:S01]  /*3c10*/  LEA R77, R73, R87, 0x1 ;  /* 0x00000057494d7211 */ /* 0x000fe200078e08ff */
[----:B------:R-:W-:Y:S01]  /*3c20*/  FMUL R13, R13, 1.4426950216293334961 ;  /* 0x3fb8aa3b0d0d7820 */ /* 0x000fe20000400000 */
[----:B------:R-:W-:Y:S01]  /*3c30*/  LEA.HI.X.SX32 R103, R79, R90, 0x1, P6 ;  /* 0x0000005a4f677211 */ /* 0x000fe200030f0eff */
[--C-:B------:R-:W-:Y:S01]  /*3c40*/  FFMA R14, R14, UR7, -R72.reuse ;  /* 0x000000070e0e7c23 */ /* 0x100fe20008000848 */
[----:B------:R-:W-:Y:S01]  /*3c50*/  LEA R98, P5, R75, R198, 0x1 ;  /* 0x000000c64b627211 */ /* 0x000fe200078a08ff */
[----:B------:R-:W0:Y:S01]  /*3c60*/  MUFU.EX2 R10, R10 ;  /* 0x0000000a000a7308 */ /* 0x000e220000000800 */
[----:B------:R-:W-:Y:S01]  /*3c70*/  LEA.HI.X.SX32 R107, R93, R90, 0x1, P4 ;  /* 0x0000005a5d6b7211 */ /* 0x000fe200020f0eff */
[----:B------:R-:W-:Y:S01]  /*3c80*/  FMUL R14, R14, 1.4426950216293334961 ;  /* 0x3fb8aa3b0e0e7820 */ /* 0x000fe20000400000 */
[----:B------:R-:W-:Y:S01]  /*3c90*/  LEA R79, R73, R77, 0x1 ;  /* 0x0000004d494f7211 */ /* 0x000fe200078e08ff */
[--C-:B------:R-:W-:Y:S01]  /*3ca0*/  FFMA R15, R15, UR7, -R72.reuse ;  /* 0x000000070f0f7c23 */ /* 0x100fe20008000848 */
[-C--:B------:R-:W-:Y:S01]  /*3cb0*/  LEA R100, P4, R81, R198.reuse, 0x1 ;  /* 0x000000c651647211 */ /* 0x080fe200078808ff */
[--C-:B------:R-:W-:Y:S01]  /*3cc0*/  FFMA R16, R16, UR7, -R72.reuse ;  /* 0x0000000710107c23 */ /* 0x100fe20008000848 */
[----:B------:R-:W-:Y:S01]  /*3cd0*/  LEA R96, P6, R83, R198, 0x1 ;  /* 0x000000c653607211 */ /* 0x000fe200078c08ff */
[----:B------:R-:W0:Y:S01]  /*3ce0*/  MUFU.EX2 R11, R11 ;  /* 0x0000000b000b7308 */ /* 0x000e220000000800 */
[-C--:B------:R-:W-:Y:S01]  /*3cf0*/  LEA.HI.X.SX32 R99, R75, R90.reuse, 0x1, P5 ;  /* 0x0000005a4b637211 */ /* 0x080fe200028f0eff */
[----:B------:R-:W-:Y:S01]  /*3d00*/  FMUL R15, R15, 1.4426950216293334961 ;  /* 0x3fb8aa3b0f0f7820 */ /* 0x000fe20000400000 */
[----:B------:R-:W-:Y:S01]  /*3d10*/  LEA R75, R73, R79, 0x1 ;  /* 0x0000004f494b7211 */ /* 0x000fe200078e08ff */
[----:B------:R-:W-:Y:S01]  /*3d20*/  FMUL R16, R16, 1.4426950216293334961 ;  /* 0x3fb8aa3b10107820 */ /* 0x000fe20000400000 */
[-C--:B------:R-:W-:Y:S01]  /*3d30*/  LEA.HI.X.SX32 R101, R81, R90.reuse, 0x1, P4 ;  /* 0x0000005a51657211 */ /* 0x080fe200020f0eff */
[--C-:B------:R-:W-:Y:S01]  /*3d40*/  FFMA R17, R17, UR7, -R72.reuse ;  /* 0x0000000711117c23 */ /* 0x100fe20008000848 */
[----:B------:R-:W-:Y:S01]  /*3d50*/  LEA.HI.X.SX32 R97, R83, R90, 0x1, P6 ;  /* 0x0000005a53617211 */ /* 0x000fe200030f0eff */
[----:B------:R-:W0:Y:S01]  /*3d60*/  MUFU.EX2 R12, R12 ;  /* 0x0000000c000c7308 */ /* 0x000e220000000800 */
[-C--:B------:R-:W-:Y:S01]  /*3d70*/  LEA R94, P4, R85, R198.reuse, 0x1 ;  /* 0x000000c6555e7211 */ /* 0x080fe200078808ff */
[----:B------:R-:W-:Y:S01]  /*3d80*/  FMUL R17, R17, 1.4426950216293334961 ;  /* 0x3fb8aa3b11117820 */ /* 0x000fe20000400000 */
[-C--:B------:R-:W-:Y:S01]  /*3d90*/  LEA R88, P6, R77, R198.reuse, 0x1 ;  /* 0x000000c64d587211 */ /* 0x080fe200078c08ff */
[--C-:B------:R-:W-:Y:S01]  /*3da0*/  FFMA R18, R18, UR7, -R72.reuse ;  /* 0x0000000712127c23 */ /* 0x100fe20008000848 */
[----:B------:R-:W-:Y:S01]  /*3db0*/  LEA R81, R73, R75, 0x1 ;  /* 0x0000004b49517211 */ /* 0x000fe200078e08ff */
[--C-:B------:R-:W-:Y:S01]  /*3dc0*/  FFMA R41, R41, UR7, -R72.reuse ;  /* 0x0000000729297c23 */ /* 0x100fe20008000848 */
[----:B------:R-:W-:Y:S01]  /*3dd0*/  LEA R92, P5, R87, R198, 0x1 ;  /* 0x000000c6575c7211 */ /* 0x000fe200078a08ff */
[----:B------:R-:W0:Y:S01]  /*3de0*/  MUFU.EX2 R13, R13 ;  /* 0x0000000d000d7308 */ /* 0x000e220000000800 */
[-C--:B------:R-:W-:Y:S01]  /*3df0*/  LEA.HI.X.SX32 R95, R85, R90.reuse, 0x1, P4 ;  /* 0x0000005a555f7211 */ /* 0x080fe200020f0eff */
[----:B------:R-:W-:Y:S01]  /*3e00*/  FMUL R18, R18, 1.4426950216293334961 ;  /* 0x3fb8aa3b12127820 */ /* 0x000fe20000400000 */
[----:B------:R-:W-:Y:S01]  /*3e10*/  LEA.HI.X.SX32 R89, R77, R90, 0x1, P6 ;  /* 0x0000005a4d597211 */ /* 0x000fe200030f0eff */
[--C-:B------:R-:W-:Y:S01]  /*3e20*/  FFMA R19, R19, UR7, -R72.reuse ;  /* 0x0000000713137c23 */ /* 0x100fe20008000848 */
[----:B------:R-:W-:Y:S01]  /*3e30*/  LEA R86, P4, R79, R198, 0x1 ;  /* 0x000000c64f567211 */ /* 0x000fe200078808ff */
[--C-:B------:R-:W-:Y:S01]  /*3e40*/  FFMA R44, R44, UR7, -R72.reuse ;  /* 0x000000072c2c7c23 */ /* 0x100fe20008000848 */
[----:B------:R-:W-:Y:S01]  /*3e50*/  LEA R77, R73, R81, 0x1 ;  /* 0x00000051494d7211 */ /* 0x000fe200078e08ff */
[----:B------:R-:W0:Y:S01]  /*3e60*/  MUFU.EX2 R14, R14 ;  /* 0x0000000e000e7308 */ /* 0x000e220000000800 */
[----:B------:R-:W-:Y:S01]  /*3e70*/  LEA.HI.X.SX32 R93, R87, R90, 0x1, P5 ;  /* 0x0000005a575d7211 */ /* 0x000fe200028f0eff */
[--C-:B------:R-:W-:Y:S01]  /*3e80*/  FFMA R20, R20, UR7, -R72.reuse ;  /* 0x0000000714147c23 */ /* 0x100fe20008000848 */
[----:B------:R-:W-:Y:S01]  /*3e90*/  LEA R84, P5, R75, R198, 0x1 ;  /* 0x000000c64b547211 */ /* 0x000fe200078a08ff */
[--C-:B------:R-:W-:Y:S01]  /*3ea0*/  FFMA R21, R21, UR7, -R72.reuse ;  /* 0x0000000715157c23 */ /* 0x100fe20008000848 */
[-C--:B------:R-:W-:Y:S01]  /*3eb0*/  LEA.HI.X.SX32 R87, R79, R90.reuse, 0x1, P4 ;  /* 0x0000005a4f577211 */ /* 0x080fe200020f0eff */
[--C-:B------:R-:W-:Y:S01]  /*3ec0*/  FFMA R22, R22, UR7, -R72.reuse ;  /* 0x0000000716167c23 */ /* 0x100fe20008000848 */
[----:B------:R-:W-:Y:S01]  /*3ed0*/  LEA R79, R73, R77, 0x1 ;  /* 0x0000004d494f7211 */ /* 0x000fe200078e08ff */
[----:B------:R-:W0:Y:S01]  /*3ee0*/  MUFU.EX2 R15, R15 ;  /* 0x0000000f000f7308 */ /* 0x000e220000000800 */
[----:B------:R-:W-:Y:S01]  /*3ef0*/  LEA.HI.X.SX32 R85, R75, R90, 0x1, P5 ;  /* 0x0000005a4b557211 */ /* 0x000fe200028f0eff */
[----:B------:R-:W-:Y:S01]  /*3f00*/  FMUL R41, R41, 1.4426950216293334961 ;  /* 0x3fb8aa3b29297820 */ /* 0x000fe20000400000 */
[----:B------:R-:W-:Y:S01]  /*3f10*/  LEA R75, R73, R79, 0x1 ;  /* 0x0000004f494b7211 */ /* 0x000fe200078e08ff */
[----:B------:R-:W-:Y:S01]  /*3f20*/  FMUL R19, R19, 1.4426950216293334961 ;  /* 0x3fb8aa3b13137820 */ /* 0x000fe20000400000 */
[-C--:B------:R-:W-:Y:S01]  /*3f30*/  LEA R82, P6, R81, R198.reuse, 0x1 ;  /* 0x000000c651527211 */ /* 0x080fe200078c08ff */
[----:B------:R-:W-:Y:S01]  /*3f40*/  FMUL R20, R20, 1.4426950216293334961 ;  /* 0x3fb8aa3b14147820 */ /* 0x000fe20000400000 */
[-C--:B------:R-:W-:Y:S01]  /*3f50*/  LEA R80, P4, R77, R198.reuse, 0x1 ;  /* 0x000000c64d507211 */ /* 0x080fe200078808ff */
[----:B------:R-:W0:Y:S01]  /*3f60*/  MUFU.EX2 R16, R16 ;  /* 0x0000001000107308 */ /* 0x000e220000000800 */
[----:B------:R-:W-:Y:S01]  /*3f70*/  LEA R78, P5, R79, R198, 0x1 ;  /* 0x000000c64f4e7211 */ /* 0x000fe200078a08ff */
[----:B------:R-:W-:Y:S01]  /*3f80*/  FMUL R21, R21, 1.4426950216293334961 ;  /* 0x3fb8aa3b15157820 */ /* 0x000fe20000400000 */
[----:B------:R-:W-:Y:S01]  /*3f90*/  LEA R91, R73, R75, 0x1 ;  /* 0x0000004b495b7211 */ /* 0x000fe200078e08ff */
[----:B------:R-:W-:Y:S01]  /*3fa0*/  FMUL R22, R22, 1.4426950216293334961 ;  /* 0x3fb8aa3b16167820 */ /* 0x000fe20000400000 */
[-C--:B------:R-:W-:Y:S01]  /*3fb0*/  LEA.HI.X.SX32 R83, R81, R90.reuse, 0x1, P6 ;  /* 0x0000005a51537211 */ /* 0x080fe200030f0eff */
[--C-:B------:R-:W-:Y:S01]  /*3fc0*/  FFMA R23, R23, UR7, -R72.reuse ;  /* 0x0000000717177c23 */ /* 0x100fe20008000848 */
[-C--:B------:R-:W-:Y:S01]  /*3fd0*/  LEA.HI.X.SX32 R81, R77, R90.reuse, 0x1, P4 ;  /* 0x0000005a4d517211 */ /* 0x080fe200020f0eff */
[----:B------:R-:W0:Y:S01]  /*3fe0*/  MUFU.EX2 R17, R17 ;  /* 0x0000001100117308 */ /* 0x000e220000000800 */
[----:B------:R-:W-:Y:S01]  /*3ff0*/  LEA.HI.X.SX32 R79, R79, R90, 0x1, P5 ;  /* 0x0000005a4f4f7211 */ /* 0x000fe200028f0eff */
[--C-:B------:R-:W-:Y:S01]  /*4000*/  FFMA R45, R45, UR7, -R72.reuse ;  /* 0x000000072d2d7c23 */ /* 0x100fe20008000848 */
[-C--:B------:R-:W-:Y:S01]  /*4010*/  LEA R76, P4, R75, R198.reuse, 0x1 ;  /* 0x000000c64b4c7211 */ /* 0x080fe200078808ff */
[--C-:B------:R-:W-:Y:S01]  /*4020*/  FFMA R27, R27, UR7, -R72.reuse ;  /* 0x000000071b1b7c23 */ /* 0x100fe20008000848 */
[----:B------:R-:W-:Y:S01]  /*4030*/  LEA R74, P5, R91, R198, 0x1 ;  /* 0x000000c65b4a7211 */ /* 0x000fe200078a08ff */
[--C-:B------:R-:W-:Y:S01]  /*4040*/  FFMA R48, R48, UR7, -R72.reuse ;  /* 0x0000000730307c23 */ /* 0x100fe20008000848 */
[----:B------:R-:W-:Y:S01]  /*4050*/  LEA R191, R73, R91, 0x1 ;  /* 0x0000005b49bf7211 */ /* 0x000fe200078e08ff */
[----:B------:R-:W0:Y:S01]  /*4060*/  MUFU.EX2 R18, R18 ;  /* 0x0000001200127308 */ /* 0x000e220000000800 */
[-C--:B------:R-:W-:Y:S01]  /*4070*/  LEA.HI.X.SX32 R77, R75, R90.reuse, 0x1, P4 ;  /* 0x0000005a4b4d7211 */ /* 0x080fe200020f0eff */
[--C-:B------:R-:W-:Y:S01]  /*4080*/  FFMA R28, R28, UR7, -R72.reuse ;  /* 0x000000071c1c7c23 */ /* 0x100fe20008000848 */
[----:B------:R-:W-:Y:S01]  /*4090*/  LEA.HI.X.SX32 R75, R91, R90, 0x1, P5 ;  /* 0x0000005a5b4b7211 */ /* 0x000fe200028f0eff */
[--C-:B------:R-:W-:Y:S01]  /*40a0*/  FFMA R29, R29, UR7, -R72.reuse ;  /* 0x000000071d1d7c23 */ /* 0x100fe20008000848 */
[----:B------:R-:W-:Y:S01]  /*40b0*/  LEA R91, R73, R191, 0x1 ;  /* 0x000000bf495b7211 */ /* 0x000fe200078e08ff */
[--C-:B------:R-:W-:Y:S01]  /*40c0*/  FFMA R30, R30, UR7, -R72.reuse ;  /* 0x000000071e1e7c23 */ /* 0x100fe20008000848 */
[----:B------:R-:W-:Y:S01]  /*40d0*/  LEA R196, P4, R191, R198, 0x1 ;  /* 0x000000c6bfc47211 */ /* 0x000fe200078808ff */
[----:B------:R-:W0:Y:S01]  /*40e0*/  MUFU.EX2 R19, R19 ;  /* 0x0000001300137308 */ /* 0x000e220000000800 */
[----:B------:R-:W-:Y:S01]  /*40f0*/  LEA R199, R73, R91, 0x1 ;  /* 0x0000005b49c77211 */ /* 0x000fe200078e08ff */
[----:B------:R-:W-:Y:S01]  /*4100*/  FMUL R23, R23, 1.4426950216293334961 ;  /* 0x3fb8aa3b17177820 */ /* 0x000fe20000400000 */
[----:B------:R-:W-:Y:S01]  /*4110*/  LEA.HI.X.SX32 R197, R191, R90, 0x1, P4 ;  /* 0x0000005abfc57211 */ /* 0x000fe200020f0eff */
[--C-:B------:R-:W-:Y:S01]  /*4120*/  FFMA R31, R31, UR7, -R72.reuse ;  /* 0x000000071f1f7c23 */ /* 0x100fe20008000848 */
[-C--:B------:R-:W-:Y:S01]  /*4130*/  LEA R194, P4, R91, R198.reuse, 0x1 ;  /* 0x000000c65bc27211 */ /* 0x080fe200078808ff */
[--C-:B------:R-:W-:Y:S01]  /*4140*/  FFMA R49, R49, UR7, -R72.reuse ;  /* 0x0000000731317c23 */ /* 0x100fe20008000848 */
[----:B------:R-:W-:Y:S01]  /*4150*/  LEA R201, R73, R199, 0x1 ;  /* 0x000000c749c97211 */ /* 0x000fe200078e08ff */
[----:B------:R-:W0:Y:S01]  /*4160*/  MUFU.EX2 R20, R20 ;  /* 0x0000001400147308 */ /* 0x000e220000000800 */
[----:B------:R-:W-:Y:S01]  /*4170*/  LEA R190, P5, R199, R198, 0x1 ;  /* 0x000000c6c7be7211 */ /* 0x000fe200078a08ff */
[--C-:B------:R-:W-:Y:S01]  /*4180*/  FFMA R35, R35, UR7, -R72.reuse ;  /* 0x0000000723237c23 */ /* 0x100fe20008000848 */
[-C--:B------:R-:W-:Y:S01]  /*4190*/  LEA.HI.X.SX32 R195, R91, R90.reuse, 0x1, P4 ;  /* 0x0000005a5bc37211 */ /* 0x080fe200020f0eff */
[--C-:B------:R-:W-:Y:S01]  /*41a0*/  FFMA R52, R52, UR7, -R72.reuse ;  /* 0x0000000734347c23 */ /* 0x100fe20008000848 */
[----:B------:R-:W-:Y:S01]  /*41b0*/  LEA R91, R73, R201, 0x1 ;  /* 0x000000c9495b7211 */ /* 0x000fe200078e08ff */
[--C-:B------:R-:W-:Y:S01]  /*41c0*/  FFMA R36, R36, UR7, -R72.reuse ;  /* 0x0000000724247c23 */ /* 0x100fe20008000848 */
[----:B------:R-:W-:Y:S01]  /*41d0*/  LEA.HI.X.SX32 R191, R199, R90, 0x1, P5 ;  /* 0x0000005ac7bf7211 */ /* 0x000fe200028f0eff */
[----:B------:R-:W0:Y:S01]  /*41e0*/  MUFU.EX2 R21, R21 ;  /* 0x0000001500157308 */ /* 0x000e220000000800 */
[----:B------:R-:W-:Y:S01]  /*41f0*/  LEA R199, R73, R91, 0x1 ;  /* 0x0000005b49c77211 */ /* 0x000fe200078e08ff */
[--C-:B------:R-:W-:Y:S01]  /*4200*/  FFMA R37, R37, UR7, -R72.reuse ;  /* 0x0000000725257c23 */ /* 0x100fe20008000848 */
[----:B------:R-:W-:Y:S01]  /*4210*/  LEA R210, P4, R201, R198, 0x1 ;  /* 0x000000c6c9d27211 */ /* 0x000fe200078808ff */
[--C-:B------:R-:W-:Y:S01]  /*4220*/  FFMA R38, R38, UR7, -R72.reuse ;  /* 0x0000000726267c23 */ /* 0x100fe20008000848 */
[----:B------:R-:W-:Y:S01]  /*4230*/  LEA R73, R73, R199, 0x1 ;  /* 0x000000c749497211 */ /* 0x000fe200078e08ff */
[--C-:B------:R-:W-:Y:S01]  /*4240*/  FFMA R53, R53, UR7, -R72.reuse ;  /* 0x0000000735357c23 */ /* 0x100fe20008000848 */
[----:B------:R-:W-:Y:S01]  /*4250*/  LEA.HI.X.SX32 R211, R201, R90, 0x1, P4 ;  /* 0x0000005ac9d37211 */ /* 0x000fe200020f0eff */
[----:B------:R-:W0:Y:S01]  /*4260*/  MUFU.EX2 R22, R22 ;  /* 0x0000001600167308 */ /* 0x000e220000000800 */
[-C--:B------:R-:W-:Y:S01]  /*4270*/  LEA R208, P4, R91, R198.reuse, 0x1 ;  /* 0x000000c65bd07211 */ /* 0x080fe200078808ff */
[----:B------:R-:W-:Y:S01]  /*4280*/  FMUL R45, R45, 1.4426950216293334961 ;  /* 0x3fb8aa3b2d2d7820 */ /* 0x000fe20000400000 */
[-C--:B------:R-:W-:Y:S01]  /*4290*/  LEA R202, P5, R199, R198.reuse, 0x1 ;  /* 0x000000c6c7ca7211 */ /* 0x080fe200078a08ff */
[----:B------:R-:W-:Y:S01]  /*42a0*/  FMUL R27, R27, 1.4426950216293334961 ;  /* 0x3fb8aa3b1b1b7820 */ /* 0x000fe20000400000 */
[----:B------:R-:W-:Y:S01]  /*42b0*/  LEA R198, P6, R73, R198, 0x1 ;  /* 0x000000c649c67211 */ /* 0x000fe200078c08ff */
[----:B------:R-:W-:Y:S01]  /*42c0*/  FMUL R28, R28, 1.4426950216293334961 ;  /* 0x3fb8aa3b1c1c7820 */ /* 0x000fe20000400000 */
[-C--:B------:R-:W-:Y:S01]  /*42d0*/  LEA.HI.X.SX32 R203, R199, R90.reuse, 0x1, P5 ;  /* 0x0000005ac7cb7211 */ /* 0x080fe200028f0eff */
[----:B------:R-:W1:Y:S01]  /*42e0*/  MUFU.EX2 R23, R23 ;  /* 0x0000001700177308 */ /* 0x000e620000000800 */
[-C--:B------:R-:W-:Y:S01]  /*42f0*/  LEA.HI.X.SX32 R199, R73, R90.reuse, 0x1, P6 ;  /* 0x0000005a49c77211 */ /* 0x080fe200030f0eff */
[----:B------:R-:W-:Y:S01]  /*4300*/  FMUL R73, R24, 1.4426950216293334961 ;  /* 0x3fb8aa3b18497820 */ /* 0x000fe20000400000 */
[--C-:B------:R-:W-:Y:S01]  /*4310*/  FFMA R24, R25, UR7, -R72.reuse ;  /* 0x0000000719187c23 */ /* 0x100fe20008000848 */
[----:B------:R-:W-:Y:S01]  /*4320*/  LEA.HI.X.SX32 R209, R91, R90, 0x1, P4 ;  /* 0x0000005a5bd17211 */ /* 0x000fe200020f0eff */
[----:B------:R-:W-:Y:S01]  /*4330*/  FMUL R29, R29, 1.4426950216293334961 ;  /* 0x3fb8aa3b1d1d7820 */ /* 0x000fe20000400000 */
[----:B------:R-:W-:Y:S01]  /*4340*/  FMUL R30, R30, 1.4426950216293334961 ;  /* 0x3fb8aa3b1e1e7820 */ /* 0x000fe20000400000 */
[----:B------:R-:W-:Y:S01]  /*4350*/  FMUL R31, R31, 1.4426950216293334961 ;  /* 0x3fb8aa3b1f1f7820 */ /* 0x000fe20000400000 */
[----:B------:R1:W2:Y:S01]  /*4360*/  MUFU.EX2 R25, R73 ;  /* 0x0000004900197308 */ /* 0x0002a20000000800 */
[----:B0-----:R-:W-:Y:S01]  /*4370*/  FADD R91, R4, R5 ;  /* 0x00000005045b7221 */ /* 0x001fe20000000000 */
[----:B------:R-:W-:Y:S01]  /*4380*/  FMUL R90, R24, 1.4426950216293334961 ;  /* 0x3fb8aa3b185a7820 */ /* 0x000fe20000400000 */
[----:B------:R-:W-:Y:S01]  /*4390*/  FMUL R49, R49, 1.4426950216293334961 ;  /* 0x3fb8aa3b31317820 */ /* 0x000fe20000400000 */
[----:B------:R-:W-:Y:S01]  /*43a0*/  FMUL R35, R35, 1.4426950216293334961 ;  /* 0x3fb8aa3b23237820 */ /* 0x000fe20000400000 */
[----:B------:R-:W-:Y:S01]  /*43b0*/  FMUL R36, R36, 1.4426950216293334961 ;  /* 0x3fb8aa3b24247820 */ /* 0x000fe20000400000 */
[----:B------:R-:W-:Y:S01]  /*43c0*/  FMUL R37, R37, 1.4426950216293334961 ;  /* 0x3fb8aa3b25257820 */ /* 0x000fe20000400000 */
[----:B------:R-:W-:Y:S01]  /*43d0*/  FMUL R38, R38, 1.4426950216293334961 ;  /* 0x3fb8aa3b26267820 */ /* 0x000fe20000400000 */
[----:B------:R-:W-:Y:S01]  /*43e0*/  MUFU.EX2 R27, R27 ;  /* 0x0000001b001b7308 */ /* 0x000fe20000000800 */
[----:B-1----:R-:W-:Y:S01]  /*43f0*/  FMUL R73, R32, 1.4426950216293334961 ;  /* 0x3fb8aa3b20497820 */ /* 0x002fe20000400000 */
[--C-:B------:R-:W-:Y:S01]  /*4400*/  FFMA R32, R33, UR7, -R72.reuse ;  /* 0x0000000721207c23 */ /* 0x100fe20008000848 */
[--C-:B------:R-:W-:Y:S01]  /*4410*/  FFMA R24, R26, UR7, -R72.reuse ;  /* 0x000000071a187c23 */ /* 0x100fe20008000848 */
[--C-:B------:R-:W-:Y:S01]  /*4420*/  FFMA R43, R43, UR7, -R72.reuse ;  /* 0x000000072b2b7c23 */ /* 0x100fe20008000848 */
[----:B------:R-:W-:Y:S01]  /*4430*/  FMUL R53, R53, 1.4426950216293334961 ;  /* 0x3fb8aa3b35357820 */ /* 0x000fe20000400000 */
[--C-:B------:R-:W-:Y:S01]  /*4440*/  FFMA R56, R56, UR7, -R72.reuse ;  /* 0x0000000738387c23 */ /* 0x100fe20008000848 */
[--C-:B------:R-:W-:Y:S01]  /*4450*/  FFMA R47, R47, UR7, -R72.reuse ;  /* 0x000000072f2f7c23 */ /* 0x100fe20008000848 */
[----:B------:R0:W-:Y:S01]  /*4460*/  MUFU.EX2 R33, R73 ;  /* 0x0000004900217308 */ /* 0x0001e20000000800 */
[--C-:B------:R-:W-:Y:S01]  /*4470*/  FFMA R51, R51, UR7, -R72.reuse ;  /* 0x0000000733337c23 */ /* 0x100fe20008000848 */
[--C-:B------:R-:W-:Y:S01]  /*4480*/  FFMA R55, R55, UR7, -R72.reuse ;  /* 0x0000000737377c23 */ /* 0x100fe20008000848 */
[--C-:B------:R-:W-:Y:S01]  /*4490*/  FFMA R57, R57, UR7, -R72.reuse ;  /* 0x0000000739397c23 */ /* 0x100fe20008000848 */
[--C-:B------:R-:W-:Y:S01]  /*44a0*/  FFMA R59, R59, UR7, -R72.reuse ;  /* 0x000000073b3b7c23 */ /* 0x100fe20008000848 */
[--C-:B------:R-:W-:Y:S01]  /*44b0*/  FFMA R60, R60, UR7, -R72.reuse ;  /* 0x000000073c3c7c23 */ /* 0x100fe20008000848 */
[--C-:B------:R-:W-:Y:S01]  /*44c0*/  FFMA R61, R61, UR7, -R72.reuse ;  /* 0x000000073d3d7c23 */ /* 0x100fe20008000848 */
[--C-:B------:R-:W-:Y:S01]  /*44d0*/  FFMA R62, R62, UR7, -R72.reuse ;  /* 0x000000073e3e7c23 */ /* 0x100fe20008000848 */
[----:B------:R-:W-:Y:S01]  /*44e0*/  MUFU.EX2 R28, R28 ;  /* 0x0000001c001c7308 */ /* 0x000fe20000000800 */
[----:B0-----:R-:W-:Y:S01]  /*44f0*/  FMUL R73, R39, 1.4426950216293334961 ;  /* 0x3fb8aa3b27497820 */ /* 0x001fe20000400000 */
[----:B------:R-:W-:Y:S01]  /*4500*/  FMUL R39, R40, 1.4426950216293334961 ;  /* 0x3fb8aa3b28277820 */ /* 0x000fe20000400000 */
[----:B------:R-:W-:Y:S01]  /*4510*/  FADD R40, R6, R91 ;  /* 0x0000005b06287221 */ /* 0x000fe20000000000 */
[--C-:B------:R-:W-:Y:S01]  /*4520*/  FFMA R63, R63, UR7, -R72.reuse ;  /* 0x000000073f3f7c23 */ /* 0x100fe20008000848 */
[--C-:B------:R-:W-:Y:S01]  /*4530*/  FFMA R64, R64, UR7, -R72.reuse ;  /* 0x0000000740407c23 */ /* 0x100fe20008000848 */
[--C-:B------:R-:W-:Y:S01]  /*4540*/  FFMA R65, R65, UR7, -R72.reuse ;  /* 0x0000000741417c23 */ /* 0x100fe20008000848 */
[----:B------:R-:W-:Y:S01]  /*4550*/  FFMA R66, R66, UR7, -R72 ;  /* 0x0000000742427c23 */ /* 0x000fe20008000848 */
[----:B------:R0:W1:Y:S01]  /*4560*/  MUFU.EX2 R26, R90 ;  /* 0x0000005a001a7308 */ /* 0x0000620000000800 */
[----:B--2---:R-:W-:Y:S01]  /*4570*/  FADD R91, R7, R40 ;  /* 0x00000028075b7221 */ /* 0x004fe20000000000 */
[--C-:B------:R-:W-:Y:S01]  /*4580*/  FFMA R67, R67, UR7, -R72.reuse ;  /* 0x0000000743437c23 */ /* 0x100fe20008000848 */
[----:B------:R-:W-:Y:S01]  /*4590*/  PRMT R201, RZ, 0x7610, R201 ;  /* 0x00007610ffc97816 */ /* 0x000fe200000000c9 */
[----:B------:R2:W5:Y:S04]  /*45a0*/  @P2 LDG.E.U16 R204, desc[UR32][R124.64] ;  /* 0x000000207ccc2981 */ /* 0x000568000c1e1500 */
[----:B------:R2:W5:Y:S01]  /*45b0*/  @P2 LDG.E.U16 R200, desc[UR32][R116.64] ;  /* 0x0000002074c82981 */ /* 0x000562000c1e1500 */
[----:B0-----:R-:W-:Y:S01]  /*45c0*/  FMUL R90, R32, 1.4426950216293334961 ;  /* 0x3fb8aa3b205a7820 */ /* 0x001fe20000400000 */
[--C-:B------:R-:W-:Y:S01]  /*45d0*/  FFMA R32, R34, UR7, -R72.reuse ;  /* 0x0000000722207c23 */ /* 0x100fe20008000848 */
[----:B------:R-:W-:Y:S01]  /*45e0*/  FFMA R40, R42, UR7, -R72 ;  /* 0x000000072a287c23 */ /* 0x000fe20008000848 */
[----:B------:R-:W-:Y:S01]  /*45f0*/  FMUL R24, R24, 1.4426950216293334961 ;  /* 0x3fb8aa3b18187820 */ /* 0x000fe20000400000 */
[----:B------:R4:W-:Y:S01]  /*4600*/  MUFU.EX2 R34, R90 ;  /* 0x0000005a00227308 */ /* 0x0009e20000000800 */
[----:B------:R2:W5:Y:S04]  /*4610*/  @P2 LDG.E.U16 R218, desc[UR32][R108.64] ;  /* 0x000000206cda2981 */ /* 0x000568000c1e1500 */
[----:B------:R2:W5:Y:S01]  /*4620*/  @P2 LDG.E.U16 R216, desc[UR32][R100.64] ;  /* 0x0000002064d82981 */ /* 0x000562000c1e1500 */
[----:B----4-:R-:W-:-:S02]  /*4630*/  FADD R90, R8, R91 ;  /* 0x0000005b085a7221 */ /* 0x010fc40000000000 */
[----:B------:R-:W-:Y:S01]  /*4640*/  MUFU.EX2 R29, R29 ;  /* 0x0000001d001d7308 */ /* 0x000fe20000000800 */
[----:B------:R2:W5:Y:S01]  /*4650*/  @P2 LDG.E.U16 R214, desc[UR32][R92.64] ;  /* 0x000000205cd62981 */ /* 0x000562000c1e1500 */
[----:B------:R-:W-:-:S03]  /*4660*/  FADD R91, R9, R90 ;  /* 0x0000005a095b7221 */ /* 0x000fc60000000000 */
[----:B------:R2:W5:Y:S01]  /*4670*/  @P2 LDG.E.U16 R212, desc[UR32][R82.64] ;  /* 0x0000002052d42981 */ /* 0x000562000c1e1500 */
[----:B------:R-:W-:Y:S02]  /*4680*/  FADD R90, R10, R91 ;  /* 0x0000005b0a5a7221 */ /* 0x000fe40000000000 */
[----:B------:R-:W-:Y:S01]  /*4690*/  MUFU.EX2 R30, R30 ;  /* 0x0000001e001e7308 */ /* 0x000fe20000000800 */
[----:B------:R2:W5:Y:S01]  /*46a0*/  @P2 LDG.E.U16 R206, desc[UR32][R74.64] ;  /* 0x000000204ace2981 */ /* 0x000562000c1e1500 */
[----:B------:R-:W-:-:S03]  /*46b0*/  FADD R91, R11, R90 ;  /* 0x0000005a0b5b7221 */ /* 0x000fc60000000000 */
[----:B------:R2:W5:Y:S01]  /*46c0*/  @P2 LDG.E.U16 R228, desc[UR32][R210.64] ;  /* 0x00000020d2e42981 */ /* 0x000562000c1e1500 */
[----:B------:R-:W-:Y:S02]  /*46d0*/  FADD R90, R12, R91 ;  /* 0x0000005b0c5a7221 */ /* 0x000fe40000000000 */
[----:B------:R0:W-:Y:S01]  /*46e0*/  MUFU.EX2 R42, R41 ;  /* 0x00000029002a7308 */ /* 0x0001e20000000800 */
[----:B------:R2:W5:Y:S01]  /*46f0*/  @P2 LDG.E.U16 R226, desc[UR32][R122.64] ;  /* 0x000000207ae22981 */ /* 0x000562000c1e1500 */
[----:B------:R-:W-:-:S03]  /*4700*/  FADD R91, R13, R90 ;  /* 0x0000005a0d5b7221 */ /* 0x000fc60000000000 */
[----:B------:R2:W5:Y:S01]  /*4710*/  @P2 LDG.E.U16 R224, desc[UR32][R114.64] ;  /* 0x0000002072e02981 */ /* 0x000562000c1e1500 */
[----:B0-----:R-:W-:Y:S01]  /*4720*/  FMUL R41, R44, 1.4426950216293334961 ;  /* 0x3fb8aa3b2c297820 */ /* 0x001fe20000400000 */
[----:B------:R-:W-:Y:S01]  /*4730*/  FADD R44, R14, R91 ;  /* 0x0000005b0e2c7221 */ /* 0x000fe20000000000 */
[----:B------:R-:W-:Y:S01]  /*4740*/  MUFU.EX2 R31, R31 ;  /* 0x0000001f001f7308 */ /* 0x000fe20000000800 */
[----:B------:R2:W5:Y:S02]  /*4750*/  @P2 LDG.E.U16 R222, desc[UR32][R106.64] ;  /* 0x000000206ade2981 */ /* 0x000564000c1e1500 */
[----:B------:R-:W-:Y:S02]  /*4760*/  FADD R91, R15, R44 ;  /* 0x0000002c0f5b7221 */ /* 0x000fe40000000000 */
[----:B------:R2:W5:Y:S02]  /*4770*/  @P2 LDG.E.U16 R220, desc[UR32][R98.64] ;  /* 0x0000002062dc2981 */ /* 0x000564000c1e1500 */
[----:B------:R-:W-:Y:S01]  /*4780*/  FADD R90, R16, R91 ;  /* 0x0000005b105a7221 */ /* 0x000fe20000000000 */
[----:B------:R-:W-:Y:S01]  /*4790*/  MUFU.EX2 R35, R35 ;  /* 0x0000002300237308 */ /* 0x000fe20000000800 */
[----:B------:R2:W5:Y:S02]  /*47a0*/  @P2 LDG.E.U16 R236, desc[UR32][R88.64] ;  /* 0x0000002058ec2981 */ /* 0x000564000c1e1500 */
[----:B------:R-:W-:-:S02]  /*47b0*/  FADD R91, R17, R90 ;  /* 0x0000005a115b7221 */ /* 0x000fc40000000000 */
[----:B------:R2:W5:Y:S02]  /*47c0*/  @P2 LDG.E.U16 R234, desc[UR32][R80.64] ;  /* 0x0000002050ea2981 */ /* 0x000564000c1e1500 */
[----:B------:R-:W-:Y:S01]  /*47d0*/  FADD R90, R18, R91 ;  /* 0x0000005b125a7221 */ /* 0x000fe20000000000 */
[----:B------:R-:W-:Y:S01]  /*47e0*/  MUFU.EX2 R36, R36 ;  /* 0x0000002400247308 */ /* 0x000fe20000000800 */
[----:B------:R2:W5:Y:S02]  /*47f0*/  @P2 LDG.E.U16 R232, desc[UR32][R196.64] ;  /* 0x00000020c4e82981 */ /* 0x000564000c1e1500 */
[----:B------:R-:W-:Y:S02]  /*4800*/  FADD R91, R19, R90 ;  /* 0x0000005a135b7221 */ /* 0x000fe40000000000 */
[----:B------:R2:W5:Y:S02]  /*4810*/  @P2 LDG.E.U16 R230, desc[UR32][R208.64] ;  /* 0x00000020d0e62981 */ /* 0x000564000c1e1500 */
[----:B------:R-:W-:Y:S01]  /*4820*/  FADD R90, R20, R91 ;  /* 0x0000005b145a7221 */ /* 0x000fe20000000000 */
[----:B------:R-:W-:Y:S01]  /*4830*/  FFMA R44, R46, UR7, -R72 ;  /* 0x000000072e2c7c23 */ /* 0x000fe20008000848 */
[----:B------:R-:W-:Y:S01]  /*4840*/  MUFU.EX2 R37, R37 ;  /* 0x0000002500257308 */ /* 0x000fe20000000800 */
[----:B------:R2:W5:Y:S01]  /*4850*/  @P2 LDG.E.U16 R217, desc[UR32][R112.64] ;  /* 0x0000002070d92981 */ /* 0x000562000c1e1500 */
[----:B------:R-:W-:-:S03]  /*4860*/  FADD R91, R21, R90 ;  /* 0x0000005a155b7221 */ /* 0x000fc60000000000 */
[----:B------:R2:W5:Y:S03]  /*4870*/  @P2 LDG.E.U16 R215, desc[UR32][R104.64] ;  /* 0x0000002068d72981 */ /* 0x000566000c1e1500 */
[----:B------:R0:W-:Y:S01]  /*4880*/  MUFU.EX2 R46, R45 ;  /* 0x0000002d002e7308 */ /* 0x0001e20000000800 */
[----:B------:R2:W5:Y:S04]  /*4890*/  @P2 LDG.E.U16 R213, desc[UR32][R96.64] ;  /* 0x0000002060d52981 */ /* 0x000568000c1e1500 */
[----:B------:R2:W5:Y:S03]  /*48a0*/  @P2 LDG.E.U16 R207, desc[UR32][R86.64] ;  /* 0x0000002056cf2981 */ /* 0x000566000c1e1500 */
[----:B------:R-:W4:Y:S01]  /*48b0*/  MUFU.EX2 R24, R24 ;  /* 0x0000001800187308 */ /* 0x000f220000000800 */
[----:B0-----:R-:W-:Y:S01]  /*48c0*/  FMUL R45, R48, 1.4426950216293334961 ;  /* 0x3fb8aa3b302d7820 */ /* 0x001fe20000400000 */
[----:B------:R-:W-:Y:S01]  /*48d0*/  FADD R48, R22, R91 ;  /* 0x0000005b16307221 */ /* 0x000fe20000000000 */
[----:B------:R2:W5:Y:S03]  /*48e0*/  @P2 LDG.E.U16 R205, desc[UR32][R78.64] ;  /* 0x000000204ecd2981 */ /* 0x000566000c1e1500 */
[----:B------:R-:W-:Y:S01]  /*48f0*/  FADD R90, R23, R48 ;  /* 0x00000030175a7221 */ /* 0x000fe20000000000 */
[----:B------:R2:W5:Y:S03]  /*4900*/  @P2 LDG.E.U16 R221, desc[UR32][R194.64] ;  /* 0x00000020c2dd2981 */ /* 0x000566000c1e1500 */
[----:B------:R-:W-:Y:S01]  /*4910*/  FADD R91, R25, R90 ;  /* 0x0000005a195b7221 */ /* 0x000fe20000000000 */
[----:B------:R-:W-:Y:S01]  /*4920*/  MUFU.EX2 R38, R38 ;  /* 0x0000002600267308 */ /* 0x000fe20000000800 */
[----:B------:R2:W5:Y:S02]  /*4930*/  @P2 LDG.E.U16 R219, desc[UR32][R202.64] ;  /* 0x00000020cadb2981 */ /* 0x000564000c1e1500 */
[----:B-1----:R-:W-:-:S02]  /*4940*/  FADD R91, R26, R91 ;  /* 0x0000005b1a5b7221 */ /* 0x002fc40000000000 */
[----:B------:R2:W5:Y:S02]  /*4950*/  @P2 LDG.E.U16 R242, desc[UR32][R118.64] ;  /* 0x0000002076f22981 */ /* 0x000564000c1e1500 */
[----:B----4-:R-:W-:Y:S01]  /*4960*/  FADD R90, R24, R91 ;  /* 0x0000005b185a7221 */ /* 0x010fe20000000000 */
[----:B------:R-:W-:Y:S01]  /*4970*/  MUFU.EX2 R73, R73 ;  /* 0x0000004900497308 */ /* 0x000fe20000000800 */
[----:B------:R-:W-:Y:S01]  /*4980*/  FMUL R43, R43, 1.4426950216293334961 ;  /* 0x3fb8aa3b2b2b7820 */ /* 0x000fe20000400000 */
[----:B------:R2:W5:Y:S01]  /*4990*/  @P2 LDG.E.U16 R238, desc[UR32][R110.64] ;  /* 0x000000206eee2981 */ /* 0x000562000c1e1500 */
[----:B------:R-:W-:Y:S01]  /*49a0*/  FADD R91, R27, R90 ;  /* 0x0000005a1b5b7221 */ /* 0x000fe20000000000 */
[----:B------:R-:W-:Y:S02]  /*49b0*/  FMUL R32, R32, 1.4426950216293334961 ;  /* 0x3fb8aa3b20207820 */ /* 0x000fe40000400000 */
[----:B------:R2:W5:Y:S01]  /*49c0*/  @P2 LDG.E.U16 R240, desc[UR32][R102.64] ;  /* 0x0000002066f02981 */ /* 0x000562000c1e1500 */
[----:B------:R-:W-:Y:S01]  /*49d0*/  FADD R90, R28, R91 ;  /* 0x0000005b1c5a7221 */ /* 0x000fe20000000000 */
[----:B------:R-:W-:Y:S01]  /*49e0*/  FFMA R48, R50, UR7, -R72 ;  /* 0x0000000732307c23 */ /* 0x000fe20008000848 */
[----:B------:R-:W-:Y:S01]  /*49f0*/  MUFU.EX2 R39, R39 ;  /* 0x0000002700277308 */ /* 0x000fe20000000800 */
[----:B------:R-:W-:Y:S01]  /*4a00*/  FMUL R47, R47, 1.4426950216293334961 ;  /* 0x3fb8aa3b2f2f7820 */ /* 0x000fe20000400000 */
[----:B------:R-:W-:Y:S01]  /*4a10*/  FADD R91, R29, R90 ;  /* 0x0000005a1d5b7221 */ /* 0x000fe20000000000 */
[----:B------:R-:W-:Y:S01]  /*4a20*/  FMUL R51, R51, 1.4426950216293334961 ;  /* 0x3fb8aa3b33337820 */ /* 0x000fe20000400000 */
[----:B------:R-:W-:Y:S01]  /*4a30*/  F2FP.BF16.F32.PACK_AB R4, R5, R4 ;  /* 0x000000040504723e */ /* 0x000fe200000010ff */
[----:B------:R-:W-:Y:S01]  /*4a40*/  FMUL R55, R55, 1.4426950216293334961 ;  /* 0x3fb8aa3b37377820 */ /* 0x000fe20000400000 */
[----:B------:R-:W-:Y:S01]  /*4a50*/  FMUL R57, R57, 1.4426950216293334961 ;  /* 0x3fb8aa3b39397820 */ /* 0x000fe20000400000 */
[----:B------:R-:W-:Y:S01]  /*4a60*/  FMUL R59, R59, 1.4426950216293334961 ;  /* 0x3fb8aa3b3b3b7820 */ /* 0x000fe20000400000 */
[----:B------:R0:W-:Y:S01]  /*4a70*/  MUFU.EX2 R50, R49 ;  /* 0x0000003100327308 */ /* 0x0001e20000000800 */
[----:B------:R-:W-:Y:S01]  /*4a80*/  FMUL R64, R64, 1.4426950216293334961 ;  /* 0x3fb8aa3b40407820 */ /* 0x000fe20000400000 */
[----:B------:R-:W-:Y:S01]  /*4a90*/  FMUL R65, R65, 1.4426950216293334961 ;  /* 0x3fb8aa3b41417820 */ /* 0x000fe20000400000 */
[----:B------:R-:W-:Y:S01]  /*4aa0*/  FMUL R66, R66, 1.4426950216293334961 ;  /* 0x3fb8aa3b42427820 */ /* 0x000fe20000400000 */
[----:B------:R-:W-:Y:S01]  /*4ab0*/  FMUL R67, R67, 1.4426950216293334961 ;  /* 0x3fb8aa3b43437820 */ /* 0x000fe20000400000 */
[----:B------:R2:W5:Y:S03]  /*4ac0*/  @P2 LDG.E.U16 R201, desc[UR32][R120.64] ;  /* 0x0000002078c92981 */ /* 0x000566000c1e1500 */
[----:B------:R-:W1:Y:S01]  /*4ad0*/  MUFU.EX2 R32, R32 ;  /* 0x0000002000207308 */ /* 0x000e620000000800 */
[----:B0-----:R-:W-:Y:S01]  /*4ae0*/  FMUL R49, R52, 1.4426950216293334961 ;  /* 0x3fb8aa3b34317820 */ /* 0x001fe20000400000 */
[----:B------:R-:W-:Y:S01]  /*4af0*/  FADD R52, R30, R91 ;  /* 0x0000005b1e347221 */ /* 0x000fe20000000000 */
[----:B------:R2:W5:Y:S03]  /*4b00*/  @P2 LDG.E.U16 R252, desc[UR32][R94.64] ;  /* 0x000000205efc2981 */ /* 0x000566000c1e1500 */
[----:B------:R-:W-:Y:S01]  /*4b10*/  FADD R90, R31, R52 ;  /* 0x000000341f5a7221 */ /* 0x000fe20000000000 */
[----:B------:R2:W5:Y:S03]  /*4b20*/  @P2 LDG.E.U16 R250, desc[UR32][R84.64] ;  /* 0x0000002054fa2981 */ /* 0x000566000c1e1500 */
[----:B------:R-:W-:Y:S01]  /*4b30*/  FADD R91, R33, R90 ;  /* 0x0000005a215b7221 */ /* 0x000fe20000000000 */
[----:B------:R2:W5:Y:S03]  /*4b40*/  @P2 LDG.E.U16 R248, desc[UR32][R76.64] ;  /* 0x000000204cf82981 */ /* 0x000566000c1e1500 */
[----:B------:R-:W-:Y:S01]  /*4b50*/  FADD R91, R34, R91 ;  /* 0x0000005b225b7221 */ /* 0x000fe20000000000 */
[----:B------:R2:W5:Y:S03]  /*4b60*/  @P2 LDG.E.U16 R246, desc[UR32][R190.64] ;  /* 0x00000020bef62981 */ /* 0x000566000c1e1500 */
[----:B-1----:R-:W-:Y:S01]  /*4b70*/  FADD R90, R32, R91 ;  /* 0x0000005b205a7221 */ /* 0x002fe20000000000 */
[----:B------:R2:W5:Y:S03]  /*4b80*/  @P2 LDG.E.U16 R244, desc[UR32][R198.64] ;  /* 0x00000020c6f42981 */ /* 0x000566000c1e1500 */
[----:B------:R-:W-:Y:S01]  /*4b90*/  FADD R91, R35, R90 ;  /* 0x0000005a235b7221 */ /* 0x000fe20000000000 */
[----:B------:R-:W-:-:S03]  /*4ba0*/  FMUL R40, R40, 1.4426950216293334961 ;  /* 0x3fb8aa3b28287820 */ /* 0x000fc60000400000 */
[----:B------:R-:W-:Y:S01]  /*4bb0*/  FADD R90, R36, R91 ;  /* 0x0000005b245a7221 */ /* 0x000fe20000000000 */
[----:B------:R-:W-:-:S03]  /*4bc0*/  FFMA R52, R54, UR7, -R72 ;  /* 0x0000000736347c23 */ /* 0x000fc60008000848 */
[----:B------:R-:W-:Y:S01]  /*4bd0*/  FADD R91, R37, R90 ;  /* 0x0000005a255b7221 */ /* 0x000fe20000000000 */
[----:B------:R0:W-:Y:S08]  /*4be0*/  MUFU.EX2 R54, R53 ;  /* 0x0000003500367308 */ /* 0x0001f00000000800 */
[----:B------:R-:W1:Y:S01]  /*4bf0*/  MUFU.EX2 R40, R40 ;  /* 0x0000002800287308 */ /* 0x000e620000000800 */
[----:B0-----:R-:W-:Y:S01]  /*4c00*/  FMUL R53, R56, 1.4426950216293334961 ;  /* 0x3fb8aa3b38357820 */ /* 0x001fe20000400000 */
[----:B------:R-:W-:-:S04]  /*4c10*/  FADD R56, R38, R91 ;  /* 0x0000005b26387221 */ /* 0x000fc80000000000 */
[----:B------:R-:W-:Y:S02]  /*4c20*/  FADD R90, R73, R56 ;  /* 0x00000038495a7221 */ /* 0x000fe40000000000 */
[----:B------:R-:W0:Y:S01]  /*4c30*/  MUFU.EX2 R43, R43 ;  /* 0x0000002b002b7308 */ /* 0x000e220000000800 */
[----:B------:R-:W-:Y:S01]  /*4c40*/  FMUL R44, R44, 1.4426950216293334961 ;  /* 0x3fb8aa3b2c2c7820 */ /* 0x000fe20000400000 */
[----:B------:R-:W-:-:S06]  /*4c50*/  FADD R91, R39, R90 ;  /* 0x0000005a275b7221 */ /* 0x000fcc0000000000 */
[----:B------:R-:W4:Y:S01]  /*4c60*/  MUFU.EX2 R41, R41 ;  /* 0x0000002900297308 */ /* 0x000f220000000800 */
[----:B------:R-:W-:-:S04]  /*4c70*/  FADD R91, R42, R91 ;  /* 0x0000005b2a5b7221 */ /* 0x000fc80000000000 */
[----:B-1----:R-:W-:-:S03]  /*4c80*/  FADD R90, R40, R91 ;  /* 0x0000005b285a7221 */ /* 0x002fc60000000000 */
[----:B------:R-:W1:Y:S01]  /*4c90*/  MUFU.EX2 R44, R44 ;  /* 0x0000002c002c7308 */ /* 0x000e620000000800 */
[----:B0-----:R-:W-:Y:S01]  /*4ca0*/  FADD R90, R43, R90 ;  /* 0x0000005a2b5a7221 */ /* 0x001fe20000000000 */
[----:B------:R-:W-:-:S06]  /*4cb0*/  FMUL R48, R48, 1.4426950216293334961 ;  /* 0x3fb8aa3b30307820 */ /* 0x000fcc0000400000 */
[----:B------:R-:W0:Y:S01]  /*4cc0*/  MUFU.EX2 R47, R47 ;  /* 0x0000002f002f7308 */ /* 0x000e220000000800 */
[----:B----4-:R-:W-:-:S07]  /*4cd0*/  FADD R91, R41, R90 ;  /* 0x0000005a295b7221 */ /* 0x010fce0000000000 */
        /* <DEDUP_REMOVED lines=13> */
[----:B------:R-:W-:Y:S01]  /*4db0*/  FFMA R56, R58, UR7, -R72 ;  /* 0x000000073a387c23 */ /* 0x000fe20008000848 */
[----:B------:R-:W-:-:S05]  /*4dc0*/  F2FP.BF16.F32.PACK_AB R5, R7, R6 ;  /* 0x000000060705723e */ /* 0x000fca00000010ff */
[----:B------:R-:W0:Y:S01]  /*4dd0*/  MUFU.EX2 R55, R55 ;  /* 0x0000003700377308 */ /* 0x000e220000000800 */
[----:B------:R-:W-:Y:S01]  /*4de0*/  F2FP.BF16.F32.PACK_AB R7, R11, R10 ;  /* 0x0000000a0b07723e */ /* 0x000fe200000010ff */
[----:B----4-:R-:W-:Y:S01]  /*4df0*/  FADD R11, R49, R90 ;  /* 0x0000005a310b7221 */ /* 0x010fe20000000000 */
[----:B------:R-:W-:Y:S01]  /*4e00*/  FMUL R56, R56, 1.4426950216293334961 ;  /* 0x3fb8aa3b38387820 */ /* 0x000fe20000400000 */
[----:B------:R-:W-:-:S04]  /*4e10*/  F2FP.BF16.F32.PACK_AB R6, R9, R8 ;  /* 0x000000080906723e */ /* 0x000fc800000010ff */
[----:B------:R-:W4:Y:S01]  /*4e20*/  MUFU.EX2 R53, R53 ;  /* 0x0000003500357308 */ /* 0x000f220000000800 */
[----:B------:R-:W-:Y:S01]  /*4e30*/  F2FP.BF16.F32.PACK_AB R8, R13, R12 ;  /* 0x0000000c0d08723e */ /* 0x000fe200000010ff */
[----:B------:R-:W-:Y:S01]  /*4e40*/  FADD R13, R54, R11 ;  /* 0x0000000b360d7221 */ /* 0x000fe20000000000 */
[----:B------:R-:W-:-:S05]  /*4e50*/  F2FP.BF16.F32.PACK_AB R9, R15, R14 ;  /* 0x0000000e0f09723e */ /* 0x000fca00000010ff */
[----:B------:R0:W2:Y:S01]  /*4e60*/  MUFU.EX2 R58, R57 ;  /* 0x00000039003a7308 */ /* 0x0000a20000000800 */
[----:B-1----:R-:W-:Y:S01]  /*4e70*/  FADD R14, R52, R13 ;  /* 0x0000000d340e7221 */ /* 0x002fe20000000000 */
[----:B------:R-:W-:-:S06]  /*4e80*/  F2FP.BF16.F32.PACK_AB R10, R17, R16 ;  /* 0x00000010110a723e */ /* 0x000fcc00000010ff */
[----:B------:R-:W1:Y:S01]  /*4e90*/  MUFU.EX2 R56, R56 ;  /* 0x0000003800387308 */ /* 0x000e620000000800 */
[----:B0-----:R-:W-:Y:S01]  /*4ea0*/  FMUL R57, R60, 1.4426950216293334961 ;  /* 0x3fb8aa3b3c397820 */ /* 0x001fe20000400000 */
[----:B------:R-:W-:Y:S01]  /*4eb0*/  FADD R16, R55, R14 ;  /* 0x0000000e37107221 */ /* 0x000fe20000000000 */
[----:B------:R-:W-:Y:S01]  /*4ec0*/  FMUL R60, R61, 1.4426950216293334961 ;  /* 0x3fb8aa3b3d3c7820 */ /* 0x000fe20000400000 */
[----:B------:R-:W-:-:S04]  /*4ed0*/  F2FP.BF16.F32.PACK_AB R11, R19, R18 ;  /* 0x00000012130b723e */ /* 0x000fc800000010ff */
[----:B------:R-:W0:Y:S01]  /*4ee0*/  MUFU.EX2 R59, R59 ;  /* 0x0000003b003b7308 */ /* 0x000e220000000800 */
[----:B----4-:R-:W-:Y:S01]  /*4ef0*/  FADD R19, R53, R16 ;  /* 0x0000001035137221 */ /* 0x010fe20000000000 */
[----:B------:R-:W-:Y:S01]  /*4f00*/  FMUL R61, R62, 1.4426950216293334961 ;  /* 0x3fb8aa3b3e3d7820 */ /* 0x000fe20000400000 */
[----:B------:R-:W-:-:S05]  /*4f10*/  F2FP.BF16.F32.PACK_AB R12, R21, R20 ;  /* 0x00000014150c723e */ /* 0x000fca00000010ff */
[----:B------:R-:W4:Y:S01]  /*4f20*/  MUFU.EX2 R57, R57 ;  /* 0x0000003900397308 */ /* 0x000f220000000800 */
[----:B--2---:R-:W-:Y:S01]  /*4f30*/  FADD R21, R58, R19 ;  /* 0x000000133a157221 */ /* 0x004fe20000000000 */
[----:B------:R-:W-:Y:S01]  /*4f40*/  FMUL R62, R63, 1.4426950216293334961 ;  /* 0x3fb8aa3b3f3e7820 */ /* 0x000fe20000400000 */
[----:B------:R-:W-:-:S05]  /*4f50*/  F2FP.BF16.F32.PACK_AB R13, R23, R22 ;  /* 0x00000016170d723e */ /* 0x000fca00000010ff */
[----:B------:R-:W2:Y:S01]  /*4f60*/  MUFU.EX2 R60, R60 ;  /* 0x0000003c003c7308 */ /* 0x000ea20000000800 */
[----:B-1----:R-:W-:Y:S01]  /*4f70*/  FADD R22, R56, R21 ;  /* 0x0000001538167221 */ /* 0x002fe20000000000 */
[----:B------:R-:W-:Y:S02]  /*4f80*/  F2FP.BF16.F32.PACK_AB R15, R27, R24 ;  /* 0x000000181b0f723e */ /* 0x000fe400000010ff */
[----:B------:R-:W-:-:S04]  /*4f90*/  F2FP.BF16.F32.PACK_AB R21, R73, R38 ;  /* 0x000000264915723e */ /* 0x000fc800000010ff */
[----:B------:R-:W1:Y:S01]  /*4fa0*/  MUFU.EX2 R61, R61 ;  /* 0x0000003d003d7308 */ /* 0x000e620000000800 */
[----:B0-----:R-:W-:-:S07]  /*4fb0*/  FADD R24, R59, R22 ;  /* 0x000000163b187221 */ /* 0x001fce0000000000 */
[----:B------:R-:W0:Y:S01]  /*4fc0*/  MUFU.EX2 R62, R62 ;  /* 0x0000003e003e7308 */ /* 0x000e220000000800 */
[----:B----4-:R-:W-:-:S07]  /*4fd0*/  FADD R27, R57, R24 ;  /* 0x00000018391b7221 */ /* 0x010fce0000000000 */
[----:B------:R-:W-:Y:S01]  /*4fe0*/  MUFU.EX2 R192, R64 ;  /* 0x0000004000c07308 */ /* 0x000fe20000000800 */
[----:B------:R-:W-:-:S07]  /*4ff0*/  F2FP.BF16.F32.PACK_AB R17, R31, R30 ;  /* 0x0000001e1f11723e */ /* 0x000fce00000010ff */
[----:B------:R-:W4:Y:S08]  /*5000*/  MUFU.EX2 R91, R65 ;  /* 0x00000041005b7308 */ /* 0x000f300000000800 */
[----:B------:R-:W-:Y:S08]  /*5010*/  MUFU.EX2 R90, R66 ;  /* 0x00000042005a7308 */ /* 0x000ff00000000800 */
[----:B------:R-:W3:Y:S01]  /*5020*/  MUFU.EX2 R73, R67 ;  /* 0x0000004300497308 */ /* 0x000ee20000000800 */
[----:B--2---:R-:W-:Y:S01]  /*5030*/  FADD R30, R60, R27 ;  /* 0x0000001b3c1e7221 */ /* 0x004fe20000000000 */
[----:B------:R-:W-:-:S03]  /*5040*/  F2FP.BF16.F32.PACK_AB R18, R34, R33 ;  /* 0x000000212212723e */ /* 0x000fc600000010ff */
[----:B-1----:R-:W-:Y:S01]  /*5050*/  FADD R33, R61, R30 ;  /* 0x0000001e3d217221 */ /* 0x002fe20000000000 */
[----:B------:R-:W-:Y:S02]  /*5060*/  F2FP.BF16.F32.PACK_AB R20, R37, R36 ;  /* 0x000000242514723e */ /* 0x000fe400000010ff */
[----:B------:R-:W-:Y:S01]  /*5070*/  F2FP.BF16.F32.PACK_AB R14, R26, R25 ;  /* 0x000000191a0e723e */ /* 0x000fe200000010ff */
[----:B0-----:R-:W-:Y:S01]  /*5080*/  FADD R37, R62, R33 ;  /* 0x000000213e257221 */ /* 0x001fe20000000000 */
[----:B------:R-:W-:Y:S02]  /*5090*/  F2FP.BF16.F32.PACK_AB R16, R29, R28 ;  /* 0x0000001c1d10723e */ /* 0x000fe400000010ff */
[----:B------:R-:W-:Y:S02]  /*50a0*/  F2FP.BF16.F32.PACK_AB R19, R35, R32 ;  /* 0x000000202313723e */ /* 0x000fe400000010ff */
[----:B------:R-:W-:Y:S02]  /*50b0*/  F2FP.BF16.F32.PACK_AB R22, R42, R39 ;  /* 0x000000272a16723e */ /* 0x000fe400000010ff */
[----:B------:R-:W-:-:S02]  /*50c0*/  F2FP.BF16.F32.PACK_AB R23, R43, R40 ;  /* 0x000000282b17723e */ /* 0x000fc400000010ff */
[----:B------:R-:W-:Y:S02]  /*50d0*/  F2FP.BF16.F32.PACK_AB R24, R46, R41 ;  /* 0x000000292e18723e */ /* 0x000fe400000010ff */
[----:B------:R-:W-:Y:S02]  /*50e0*/  F2FP.BF16.F32.PACK_AB R25, R47, R44 ;  /* 0x0000002c2f19723e */ /* 0x000fe400000010ff */
        /* <DEDUP_REMOVED lines=8> */
[----:B----4-:R-:W-:Y:S02]  /*5170*/  F2FP.BF16.F32.PACK_AB R34, R91, R192 ;  /* 0x000000c05b22723e */ /* 0x010fe400000010ff */
[----:B---3--:R-:W-:Y:S01]  /*5180*/  F2FP.BF16.F32.PACK_AB R35, R73, R90 ;  /* 0x0000005a4923723e */ /* 0x008fe200000010ff */
[----:B------:R-:W-:Y:S06]  /*5190*/  @!P2 BRA `(.L_x_9) ;  /* 0x000000000004a947 */ /* 0x000fec0003800000 */
[----:B------:R0:W-:Y:S02]  /*51a0*/  STTM.x32 tmem[UR14+0x80], R4 ;  /* 0x00008004000079ed */ /* 0x0001e400082c000e */
.L_x_9:
[----:B-----5:R-:W-:Y:S01]  /*51b0*/  STS.U16 [R193+UR11+0x4000], R204 ;  /* 0x004000ccc1007988 */ /* 0x020fe2000800040b */
[----:B0-----:R-:W-:Y:S01]  /*51c0*/  FADD R4, -R72, -INF ;  /* 0xff80000048047421 */ /* 0x001fe20000000100 */
[----:B------:R-:W-:Y:S01]  /*51d0*/  FADD R192, R192, R37 ;  /* 0x00000025c0c07221 */ /* 0x000fe20000000000 */
[----:B------:R-:W-:Y:S01]  /*51e0*/  UIADD3 UR20, UPT, UPT, UR20, -0x40, URZ ;  /* 0xffffffc014147890 */ /* 0x000fe2000fffe0ff */
[----:B------:R-:W-:Y:S04]  /*51f0*/  STS.U16 [R193+UR11+0x4400], R200 ;  /* 0x004400c8c1007988 */ /* 0x000fe8000800040b */
[----:B------:R-:W-:Y:S04]  /*5200*/  STS.U16 [R193+UR11+0x4800], R218 ;  /* 0x004800dac1007988 */ /* 0x000fe8000800040b */
[----:B------:R-:W-:Y:S04]  /*5210*/  STS.U16 [R193+UR11+0x4c00], R216 ;  /* 0x004c00d8c1007988 */ /* 0x000fe8000800040b */
[----:B------:R-:W-:Y:S04]  /*5220*/  STS.U16 [R193+UR11+0x5000], R214 ;  /* 0x005000d6c1007988 */ /* 0x000fe8000800040b */
[----:B------:R-:W-:Y:S04]  /*5230*/  STS.U16 [R193+UR11+0x5400], R212 ;  /* 0x005400d4c1007988 */ /* 0x000fe8000800040b */
[----:B------:R-:W-:Y:S04]  /*5240*/  STS.U16 [R193+UR11+0x5800], R206 ;  /* 0x005800cec1007988 */ /* 0x000fe8000800040b */
[----:B------:R0:W-:Y:S04]  /*5250*/  STS.U16 [R193+UR11+0x5c00], R228 ;  /* 0x005c00e4c1007988 */ /* 0x0001e8000800040b */
[----:B------:R1:W-:Y:S04]  /*5260*/  STS.U16 [R71+UR11+0x4100], R226 ;  /* 0x004100e247007988 */ /* 0x0003e8000800040b */
[----:B------:R1:W-:Y:S01]  /*5270*/  STS.U16 [R71+UR11+0x4500], R224 ;  /* 0x004500e047007988 */ /* 0x0003e2000800040b */
[----:B0-----:R-:W-:-:S03]  /*5280*/  FMUL R193, R4, 1.4426950216293334961 ;  /* 0x3fb8aa3b04c17820 */ /* 0x001fc60000400000 */
[----:B------:R1:W-:Y:S04]  /*5290*/  STS.U16 [R71+UR11+0x4900], R222 ;  /* 0x004900de47007988 */ /* 0x0003e8000800040b */
[----:B------:R1:W-:Y:S01]  /*52a0*/  STS.U16 [R71+UR11+0x4d00], R220 ;  /* 0x004d00dc47007988 */ /* 0x0003e2000800040b */
[----:B------:R-:W0:Y:S03]  /*52b0*/  MUFU.EX2 R193, R193 ;  /* 0x000000c100c17308 */ /* 0x000e260000000800 */
        /* <DEDUP_REMOVED lines=20> */
[----:B------:R-:W2:Y:S02]  /*5400*/  FENCE.VIEW.ASYNC.T ;  /* 0x00000000000073c6 */ /* 0x000ea40000000200 */
[----:B--2---:R-:W-:Y:S06]  /*5410*/  BAR.SYNC.DEFER_BLOCKING 0x0 ;  /* 0x0000000000007b1d */ /* 0x004fec0000010000 */
[----:B------:R-:W2:Y:S01]  /*5420*/  LDTM.x64 R4, tmem[UR14] ;  /* 0x0000000e000479ee */ /* 0x000ea20008340000 */
[----:B------:R-:W-:Y:S01]  /*5430*/  NOP ;  /* 0x0000000000007918 */ /* 0x000fe20000000000 */
[----:B01----:R-:W-:Y:S05]  /*5440*/  @!P2 BRA `(.L_x_10) ;  /* 0x000000040004a947 */ /* 0x003fea0003800000 */
[C---:B--2---:R-:W-:Y:S01]  /*5450*/  FMUL R4, R193.reuse, R4 ;  /* 0x00000004c1047220 */ /* 0x044fe20000400000 */
[C---:B------:R-:W-:Y:S01]  /*5460*/  FMUL R5, R193.reuse, R5 ;  /* 0x00000005c1057220 */ /* 0x040fe20000400000 */
        /* <DEDUP_REMOVED lines=61> */
[----:B------:R-:W-:-:S04]  /*5840*/  FMUL R67, R193, R67 ;  /* 0x00000043c1437220 */ /* 0x000fc80000400000 */
[----:B------:R0:W-:Y:S03]  /*5850*/  STTM.x64 tmem[UR14], R4 ;  /* 0x00000004000079ed */ /* 0x0001e6000834000e */
.L_x_10:
[----:B--2---:R-:W1:Y:S02]  /*5860*/  FENCE.VIEW.ASYNC.T ;  /* 0x00000000000073c6 */ /* 0x004e640000000200 */
[----:B-1----:R-:W-:Y:S01]  /*5870*/  BAR.SYNC.DEFER_BLOCKING 0x0 ;  /* 0x0000000000007b1d */ /* 0x002fe20000010000 */
[----:B------:R-:W-:Y:S01]  /*5880*/  FADD R91, R91, R192 ;  /* 0x000000c05b5b7221 */ /* 0x000fe20000000000 */
[----:B------:R-:W-:Y:S02]  /*5890*/  UISETP.GE.AND UP1, UPT, UR20, 0x1, UPT ;  /* 0x000000011400788c */ /* 0x000fe4000bf26270 */
[----:B------:R-:W-:Y:S01]  /*58a0*/  UIADD3 UR21, UPT, UPT, UR12, 0x80, URZ ;  /* 0x000000800c157890 */ /* 0x000fe2000fffe0ff */
[----:B------:R-:W-:-:S04]  /*58b0*/  FADD R90, R90, R91 ;  /* 0x0000005b5a5a7221 */ /* 0x000fc80000000000 */
[----:B------:R-:W-:-:S04]  /*58c0*/  FADD R90, R73, R90 ;  /* 0x0000005a495a7221 */ /* 0x000fc80000000000 */
[----:B------:R-:W-:Y:S01]  /*58d0*/  FADD R90, R193, R90 ;  /* 0x0000005ac15a7221 */ /* 0x000fe20000000000 */
[----:B------:R1:W-:Y:S06]  /*58e0*/  MEMBAR.ALL.CTA ;  /* 0x0000000000007992 */ /* 0x0003ec0000008000 */
[----:B-1----:R-:W1:Y:S02]  /*58f0*/  FENCE.VIEW.ASYNC.S ;  /* 0x00000000000073c6 */ /* 0x002e640000000000 */
[----:B-1----:R-:W-:Y:S06]  /*5900*/  BAR.SYNC.DEFER_BLOCKING 0x0 ;  /* 0x0000000000007b1d */ /* 0x002fec0000010000 */
[----:B------:R-:W-:Y:S05]  /*5910*/  @!P3 BRA `(.L_x_11) ;  /* 0x00000000007cb947 */ /* 0x000fea0003800000 */
[----:B------:R-:W-:Y:S01]  /*5920*/  UIADD3 UR5, UPT, UPT, UR11, 0x4000, URZ ;  /* 0x000040000b057890 */ /* 0x000fe2000fffe0ff */
[----:B------:R-:W-:Y:S01]  /*5930*/  UMOV UR4, URZ ;  /* 0x000000ff00047c82 */ /* 0x000fe20008000000 */
[----:B------:R-:W-:Y:S02]  /*5940*/  UIADD3 UR7, UPT, UPT, UR12, 0x88, URZ ;  /* 0x000000880c077890 */ /* 0x000fe4000fffe0ff */
[----:B------:R-:W-:Y:S02]  /*5950*/  USHF.R.U32.HI UR5, URZ, 0x4, UR5 ;  /* 0x00000004ff057899 */ /* 0x000fe40008011605 */
[----:B------:R-:W-:Y:S02]  /*5960*/  UIADD3 UR16, UPT, UPT, UR12, 0x90, URZ ;  /* 0x000000900c107890 */ /* 0x000fe4000fffe0ff */
[----:B------:R-:W-:Y:S02]  /*5970*/  USGXT.U32 UR8, UR5, 0xe ;  /* 0x0000000e0508789a */ /* 0x000fe40008000000 */
[----:B------:R-:W-:-:S02]  /*5980*/  UIADD3 UR17, UPT, UPT, UR12, 0x98, URZ ;  /* 0x000000980c117890 */ /* 0x000fc4000fffe0ff */
[----:B------:R-:W-:Y:S01]  /*5990*/  UIADD3 UR24, UP2, UPT, UR8, 0x2, URZ ;  /* 0x0000000208187890 */ /* 0x000fe2000ff5e0ff */
[----:B------:R-:W-:Y:S01]  /*59a0*/  UMOV UR22, 0x0 ;  /* 0x0000000000167882 */ /* 0x000fe20000000000 */
[----:B------:R-:W-:Y:S02]  /*59b0*/  UMOV UR23, 0x8100490 ;  /* 0x0810049000177882 */ /* 0x000fe40000000000 */
[----:B------:R-:W-:Y:S02]  /*59c0*/  UIADD3.X UR25, UPT, UPT, UR4, 0x40004040, URZ, UP2, !UPT ;  /* 0x4000404004197890 */ /* 0x000fe400097fe4ff */
[----:B------:R-:W-:Y:S02]  /*59d0*/  UIADD3 UR28, UP2, UPT, UR24, 0x2, URZ ;  /* 0x00000002181c7890 */ /* 0x000fe4000ff5e0ff */
[----:B------:R-:W-:Y:S02]  /*59e0*/  UIADD3 UR34, UP3, UPT, UR24, 0x4, URZ ;  /* 0x0000000418227890 */ /* 0x000fe4000ff7e0ff */
[----:B------:R-:W-:-:S02]  /*59f0*/  UIADD3.X UR29, UPT, UPT, UR25, URZ, URZ, UP2, !UPT ;  /* 0x000000ff191d7290 */ /* 0x000fc400097fe4ff */
[----:B------:R-:W-:Y:S01]  /*5a00*/  UIADD3.X UR35, UPT, UPT, UR25, URZ, URZ, UP3, !UPT ;  /* 0x000000ff19237290 */ /* 0x000fe20009ffe4ff */
[----:B------:R-:W-:Y:S01]  /*5a10*/  UMOV UR9, 0x40004040 ;  /* 0x4000404000097882 */ /* 0x000fe20000000000 */
[----:B------:R-:W-:Y:S01]  /*5a20*/  UMOV UR26, 0x0 ;  /* 0x00000000001a7882 */ /* 0x000fe20000000000 */
[----:B------:R-:W-:Y:S01]  /*5a30*/  UMOV UR27, 0x8100490 ;  /* 0x08100490001b7882 */ /* 0x000fe20000000000 */
[----:B------:R-:W-:Y:S01]  /*5a40*/  UMOV UR30, 0x0 ;  /* 0x00000000001e7882 */ /* 0x000fe20000000000 */
[----:B------:R-:W-:Y:S01]  /*5a50*/  UMOV UR31, 0x8100490 ;  /* 0x08100490001f7882 */ /* 0x000fe20000000000 */
[----:B------:R-:W-:Y:S01]  /*5a60*/  UMOV UR4, UR15 ;  /* 0x0000000f00047c82 */ /* 0x000fe20008000000 */
[----:B------:R-:W-:Y:S01]  /*5a70*/  UMOV UR5, URZ ;  /* 0x000000ff00057c82 */ /* 0x000fe20008000000 */
[----:B------:R1:W-:Y:S01]  /*5a80*/  UTCHMMA tmem[UR21], gdesc[UR8], tmem[UR12], tmem[UR22], idesc[UR23], UPT ;  /* 0x00ff1608150079ea */ /* 0x0003e2000b80000c */
[----:B------:R-:W-:Y:S01]  /*5a90*/  UMOV UR36, 0x0 ;  /* 0x0000000000247882 */ /* 0x000fe20000000000 */
[----:B------:R-:W-:Y:S01]  /*5aa0*/  UMOV UR37, 0x8100490 ;  /* 0x0810049000257882 */ /* 0x000fe20000000000 */
[----:B------:R1:W-:Y:S01]  /*5ab0*/  UTCHMMA tmem[UR7], gdesc[UR24], tmem[UR12], tmem[UR26], idesc[UR27], UPT ;  /* 0x00ff1a18070079ea */ /* 0x0003e2000b80000c */
[----:B------:R-:W-:Y:S01]  /*5ac0*/  UMOV UR4, UR4 ;  /* 0x0000000400047c82 */ /* 0x000fe20008000000 */
[----:B------:R1:W-:Y:S01]  /*5ad0*/  UTCHMMA tmem[UR16], gdesc[UR28], tmem[UR12], tmem[UR30], idesc[UR31], UPT ;  /* 0x00ff1e1c100079ea */ /* 0x0003e2000b80000c */
[----:B------:R1:W-:Y:S01]  /*5ae0*/  UTCHMMA tmem[UR17], gdesc[UR34], tmem[UR12], tmem[UR36], idesc[UR37], UPT ;  /* 0x00ff2422110079ea */ /* 0x0003e2000b80000c */
[----:B------:R1:W-:Y:S01]  /*5af0*/  UTCBAR [UR4], URZ ;  /* 0x000000ff040073e9 */ /* 0x0003e200080000ff */
[----:B------:R-:W-:Y:S01]  /*5b00*/  NOP ;  /* 0x0000000000007918 */ /* 0x000fe20000000000 */
.L_x_11:
[----:B------:R-:W-:Y:S01]  /*5b10*/  FSEL R72, R72, -INF , P2 ;  /* 0xff80000048487808 */ /* 0x000fe20001000000 */
[----:B------:R-:W-:Y:S01]  /*5b20*/  UMOV UR5, URZ ;  /* 0x000000ff00057c82 */ /* 0x000fe20008000000 */
[----:B------:R-:W-:Y:S01]  /*5b30*/  FSEL R73, R90, 1, P2 ;  /* 0x3f8000005a497808 */ /* 0x000fe20001000000 */
[----:B------:R-:W-:Y:S06]  /*5b40*/  BRA.U !UP1, `(.L_x_12) ;  /* 0x0000003109107547 */ /* 0x000fec000b800000 */
[----:B-1----:R-:W1:Y:S01]  /*5b50*/  LDCU UR23, c[0x0][0x3d4] ;  /* 0x00007a80ff1777ac */ /* 0x002e620008000800 */
[----:B------:R-:W-:Y:S01]  /*5b60*/  HFMA2 R204, -RZ, RZ, 0, 0 ;  /* 0x00000000ffcc7431 */ /* 0x000fe200000001ff */
[----:B------:R-:W-:Y:S01]  /*5b70*/  MOV R219, R72 ;  /* 0x0000004800db7202 */ /* 0x000fe20000000f00 */
[----:B------:R-:W2:Y:S01]  /*5b80*/  LDCU UR24, c[0x0][0x3c4] ;  /* 0x00007880ff1877ac */ /* 0x000ea20008000800 */
[----:B------:R-:W-:Y:S02]  /*5b90*/  USHF.R.U32.HI UR22, URZ, 0x4, UR6 ;  /* 0x00000004ff167899 */ /* 0x000fe40008011606 */
[----:B------:R-:W-:Y:S02]  /*5ba0*/  UIADD3 UR7, UPT, UPT, UR11, 0x8000, URZ ;  /* 0x000080000b077890 */ /* 0x000fe4000fffe0ff */
[----:B------:R-:W-:Y:S02]  /*5bb0*/  USHF.R.U32.HI UR18, URZ, 0x4, UR11 ;  /* 0x00000004ff127899 */ /* 0x000fe4000801160b */
[----:B------:R-:W-:-:S02]  /*5bc0*/  USGXT.U32 UR22, UR22, 0xe ;  /* 0x0000000e1616789a */ /* 0x000fc40008000000 */
[----:B------:R-:W-:Y:S02]  /*5bd0*/  USHF.R.U32.HI UR7, URZ, 0x4, UR7 ;  /* 0x00000004ff077899 */ /* 0x000fe40008011607 */
[----:B------:R-:W-:Y:S02]  /*5be0*/  USGXT.U32 UR18, UR18, 0xe ;  /* 0x0000000e1212789a */ /* 0x000fe40008000000 */
[----:B------:R-:W-:Y:S02]  /*5bf0*/  UIADD3 UR16, UP2, UPT, UR22, 0x2, URZ ;  /* 0x0000000216107890 */ /* 0x000fe4000ff5e0ff */
[----:B------:R-:W-:Y:S01]  /*5c00*/  USGXT.U32 UR28, UR7, 0xe ;  /* 0x0000000e071c789a */ /* 0x000fe20008000000 */
[----:B------:R-:W-:Y:S01]  /*5c10*/  UMOV UR4, URZ ;  /* 0x000000ff00047c82 */ /* 0x000fe20008000000 */
[----:B------:R-:W-:Y:S02]  /*5c20*/  ULOP3.LUT UR26, UR18, 0x2000000, URZ, 0xfc, !UPT ;  /* 0x02000000121a7892 */ /* 0x000fe4000f8efcff */
[----:B-1----:R-:W-:-:S02]  /*5c30*/  USHF.L.U32 UR23, UR23, 0x6, URZ ;  /* 0x0000000617177899 */ /* 0x002fc400080006ff */
[----:B--2---:R-:W-:Y:S02]  /*5c40*/  USHF.L.U32 UR24, UR24, 0x6, URZ ;  /* 0x0000000618187899 */ /* 0x004fe400080006ff */
[----:B------:R-:W-:Y:S02]  /*5c50*/  UIADD3 UR18, UP3, UPT, UR18, 0x2000080, URZ ;  /* 0x0200008012127890 */ /* 0x000fe4000ff7e0ff */
[----:B------:R-:W-:Y:S01]  /*5c60*/  UIADD3.X UR17, UPT, UPT, UR4, 0x40004040, URZ, UP2, !UPT ;  /* 0x4000404004117890 */ /* 0x000fe200097fe4ff */
[----:B------:R-:W-:Y:S01]  /*5c70*/  MOV R91, UR23 ;  /* 0x00000017005b7c02 */ /* 0x000fe20008000f00 */
[----:B------:R-:W-:Y:S01]  /*5c80*/  UIADD3 UR40, UP2, UPT, UR28, 0x2, URZ ;  /* 0x000000021c287890 */ /* 0x000fe2000ff5e0ff */
[----:B------:R-:W-:Y:S01]  /*5c90*/  MOV R90, UR24 ;  /* 0x00000018005a7c02 */ /* 0x000fe20008000f00 */
[----:B------:R-:W-:Y:S01]  /*5ca0*/  UMOV UR6, URZ ;  /* 0x000000ff00067c82 */ /* 0x000fe20008000000 */
[----:B------:R-:W-:Y:S01]  /*5cb0*/  UMOV UR5, URZ ;  /* 0x000000ff00057c82 */ /* 0x000fe20008000000 */
[----:B------:R-:W-:-:S02]  /*5cc0*/  UISETP.NE.U32.AND UP1, UPT, UR19, URZ, UPT ;  /* 0x000000ff1300728c */ /* 0x000fc4000bf25070 */
[----:B------:R-:W-:Y:S02]  /*5cd0*/  UIADD3.X UR19, UPT, UPT, UR6, 0x40004040, URZ, UP3, !UPT ;  /* 0x4000404006137890 */ /* 0x000fe40009ffe4ff */
[----:B------:R-:W-:Y:S02]  /*5ce0*/  UIADD3 UR42, UP3, UPT, UR18, 0x80, URZ ;  /* 0x00000080122a7890 */ /* 0x000fe4000ff7e0ff */
[----:B------:R-:W-:Y:S02]  /*5cf0*/  UIADD3 UR38, UP4, UPT, UR18, 0x100, URZ ;  /* 0x0000010012267890 */ /* 0x000fe4000ff9e0ff */
[----:B------:R-:W-:Y:S01]  /*5d00*/  UIADD3.X UR41, UPT, UPT, UR5, 0x40004040, URZ, UP2, !UPT ;  /* 0x4000404005297890 */ /* 0x000fe200097fe4ff */
[----:B------:R-:W1:Y:S01]  /*5d10*/  LDCU UR52, c[0x0][0x3a8] ;  /* 0x00007500ff3477ac */ /* 0x000e620008000800 */
[----:B------:R-:W-:Y:S02]  /*5d20*/  UIADD3.X UR43, UPT, UPT, UR19, URZ, URZ, UP3, !UPT ;  /* 0x000000ff132b7290 */ /* 0x000fe40009ffe4ff */
[----:B------:R-:W-:-:S02]  /*5d30*/  UIADD3.X UR39, UPT, UPT, UR19, URZ, URZ, UP4, !UPT ;  /* 0x000000ff13277290 */ /* 0x000fc4000a7fe4ff */
[----:B------:R-:W-:Y:S02]  /*5d40*/  UIADD3.64 UR44, UPT, UPT, UR16, 0x2, URZ ;  /* 0x00000002102c7897 */ /* 0x000fe4000fffe0ff */
[----:B------:R-:W-:Y:S02]  /*5d50*/  UIADD3.64 UR46, UPT, UPT, UR16, 0x4, URZ ;  /* 0x00000004102e7897 */ /* 0x000fe4000fffe0ff */
[----:B------:R-:W-:Y:S02]  /*5d60*/  UIADD3.64 UR48, UPT, UPT, UR40, 0x2, URZ ;  /* 0x0000000228307897 */ /* 0x000fe4000fffe0ff */
[----:B------:R-:W-:Y:S01]  /*5d70*/  UIADD3.64 UR50, UPT, UPT, UR40, 0x4, URZ ;  /* 0x0000000428327897 */ /* 0x000fe2000fffe0ff */
[----:B------:R-:W-:-:S11]  /*5d80*/  UMOV UR25, 0x1 ;  /* 0x0000000100197882 */ /* 0x000fd60000000000 */
.L_x_17:
[----:B0-----:R-:W-:-:S04]  /*5d90*/  IMAD.WIDE R4, R90, 0x2, R188 ;  /* 0x000000025a047825 */ /* 0x001fc800078e02bc */
[C---:B------:R-:W-:Y:S01]  /*5da0*/  IMAD.WIDE R8, R90.reuse, 0x2, R172 ;  /* 0x000000025a087825 */ /* 0x040fe200078e02ac */
[----:B------:R0:W2:Y:S03]  /*5db0*/  LDG.E.U16 R24, desc[UR32][R4.64] ;  /* 0x0000002004187981 */ /* 0x0000a6000c1e1500 */
[C---:B------:R-:W-:Y:S01]  /*5dc0*/  IMAD.WIDE R12, R90.reuse, 0x2, R164 ;  /* 0x000000025a0c7825 */ /* 0x040fe200078e02a4 */
[----:B------:R3:W4:Y:S03]  /*5dd0*/  LDG.E.U16 R30, desc[UR32][R8.64] ;  /* 0x00000020081e7981 */ /* 0x000726000c1e1500 */
        /* <DEDUP_REMOVED lines=10> */
[C---:B0-----:R-:W-:Y:S01]  /*5e80*/  IMAD.WIDE R4, R90.reuse, 0x2, R186 ;  /* 0x000000025a047825 */ /* 0x041fe200078e02ba */
[----:B------:R-:W4:Y:S03]  /*5e90*/  LDG.E.U16 R39, desc[UR32][R18.64] ;  /* 0x0000002012277981 */ /* 0x000f26000c1e1500 */
[C---:B---3--:R-:W-:Y:S01]  /*5ea0*/  IMAD.WIDE R8, R90.reuse, 0x2, R178 ;  /* 0x000000025a087825 */ /* 0x048fe200078e02b2 */
[----:B------:R0:W3:Y:S03]  /*5eb0*/  LDG.E.U16 R26, desc[UR32][R4.64] ;  /* 0x00000020041a7981 */ /* 0x0000e6000c1e1500 */
[C---:B------:R-:W-:Y:S01]  /*5ec0*/  IMAD.WIDE R14, R90.reuse, 0x2, R162 ;  /* 0x000000025a0e7825 */ /* 0x040fe200078e02a2 */
[----:B------:R0:W3:Y:S03]  /*5ed0*/  LDG.E.U16 R28, desc[UR32][R8.64] ;  /* 0x00000020081c7981 */ /* 0x0000e6000c1e1500 */
[C---:B-----5:R-:W-:Y:S01]  /*5ee0*/  IMAD.WIDE R12, R90.reuse, 0x2, R154 ;  /* 0x000000025a0c7825 */ /* 0x060fe200078e029a */
[----:B------:R-:W5:Y:S03]  /*5ef0*/  LDG.E.U16 R34, desc[UR32][R14.64] ;  /* 0x000000200e227981 */ /* 0x000f66000c1e1500 */
[C---:B-1----:R-:W-:Y:S01]  /*5f00*/  IMAD.WIDE R16, R90.reuse, 0x2, R146 ;  /* 0x000000025a107825 */ /* 0x042fe200078e0292 */
[----:B------:R1:W5:Y:S03]  /*5f10*/  LDG.E.U16 R38, desc[UR32][R12.64] ;  /* 0x000000200c267981 */ /* 0x000366000c1e1500 */
[C---:B------:R-:W-:Y:S01]  /*5f20*/  IMAD.WIDE R22, R90.reuse, 0x2, R130 ;  /* 0x000000025a167825 */ /* 0x040fe200078e0282 */
[----:B------:R0:W5:Y:S03]  /*5f30*/  LDG.E.U16 R40, desc[UR32][R16.64] ;  /* 0x0000002010287981 */ /* 0x000166000c1e1500 */
[----:B------:R-:W-:-:S02]  /*5f40*/  IMAD.WIDE R20, R90, 0x2, R138 ;  /* 0x000000025a147825 */ /* 0x000fc400078e028a */
[----:B------:R-:W5:Y:S02]  /*5f50*/  LDG.E.U16 R22, desc[UR32][R22.64] ;  /* 0x0000002016167981 */ /* 0x000f64000c1e1500 */
[C---:B------:R-:W-:Y:S02]  /*5f60*/  IMAD.WIDE R10, R90.reuse, 0x2, R170 ;  /* 0x000000025a0a7825 */ /* 0x040fe400078e02aa */
[----:B------:R1:W5:Y:S02]  /*5f70*/  LDG.E.U16 R42, desc[UR32][R20.64] ;  /* 0x00000020142a7981 */ /* 0x000364000c1e1500 */
[C---:B------:R-:W-:Y:S02]  /*5f80*/  IMAD.WIDE R6, R90.reuse, 0x2, R184 ;  /* 0x000000025a067825 */ /* 0x040fe400078e02b8 */
[----:B------:R-:W5:Y:S02]  /*5f90*/  LDG.E.U16 R32, desc[UR32][R10.64] ;  /* 0x000000200a207981 */ /* 0x000f64000c1e1500 */
[----:B0-----:R-:W-:-:S02]  /*5fa0*/  IMAD.WIDE R4, R90, 0x2, R176 ;  /* 0x000000025a047825 */ /* 0x001fc400078e02b0 */
[----:B------:R-:W5:Y:S02]  /*5fb0*/  LDG.E.U16 R25, desc[UR32][R6.64] ;  /* 0x0000002006197981 */ /* 0x000f64000c1e1500 */
[C---:B------:R-:W-:Y:S02]  /*5fc0*/  IMAD.WIDE R8, R90.reuse, 0x2, R168 ;  /* 0x000000025a087825 */ /* 0x040fe400078e02a8 */
[----:B------:R0:W5:Y:S02]  /*5fd0*/  LDG.E.U16 R29, desc[UR32][R4.64] ;  /* 0x00000020041d7981 */ /* 0x000164000c1e1500 */
[C---:B-1----:R-:W-:Y:S02]  /*5fe0*/  IMAD.WIDE R12, R90.reuse, 0x2, R160 ;  /* 0x000000025a0c7825 */ /* 0x042fe400078e02a0 */
[----:B------:R1:W5:Y:S02]  /*5ff0*/  LDG.E.U16 R31, desc[UR32][R8.64] ;  /* 0x00000020081f7981 */ /* 0x000364000c1e1500 */
[----:B------:R-:W-:-:S02]  /*6000*/  IMAD.WIDE R14, R90, 0x2, R152 ;  /* 0x000000025a0e7825 */ /* 0x000fc400078e0298 */
[----:B------:R0:W5:Y:S02]  /*6010*/  LDG.E.U16 R35, desc[UR32][R12.64] ;  /* 0x000000200c237981 */ /* 0x000164000c1e1500 */
[C---:B------:R-:W-:Y:S02]  /*6020*/  IMAD.WIDE R18, R90.reuse, 0x2, R144 ;  /* 0x000000025a127825 */ /* 0x040fe400078e0290 */
[----:B------:R0:W5:Y:S02]  /*6030*/  LDG.E.U16 R37, desc[UR32][R14.64] ;  /* 0x000000200e257981 */ /* 0x000164000c1e1500 */
[C---:B------:R-:W-:Y:S02]  /*6040*/  IMAD.WIDE R16, R90.reuse, 0x2, R136 ;  /* 0x000000025a107825 */ /* 0x040fe400078e0288 */
[----:B------:R-:W5:Y:S02]  /*6050*/  LDG.E.U16 R23, desc[UR32][R18.64] ;  /* 0x0000002012177981 */ /* 0x000f64000c1e1500 */
[----:B------:R-:W-:-:S02]  /*6060*/  IMAD.WIDE R20, R90, 0x2, R128 ;  /* 0x000000025a147825 */ /* 0x000fc400078e0280 */
[----:B------:R1:W5:Y:S02]  /*6070*/  LDG.E.U16 R43, desc[UR32][R16.64] ;  /* 0x00000020102b7981 */ /* 0x000364000c1e1500 */
[C---:B0-----:R-:W-:Y:S02]  /*6080*/  IMAD.WIDE R4, R90.reuse, 0x2, R182 ;  /* 0x000000025a047825 */ /* 0x041fe400078e02b6 */
[----:B------:R-:W5:Y:S02]  /*6090*/  LDG.E.U16 R21, desc[UR32][R20.64] ;  /* 0x0000002014157981 */ /* 0x000f64000c1e1500 */
[C---:B------:R-:W-:Y:S02]  /*60a0*/  IMAD.WIDE R6, R90.reuse, 0x2, R174 ;  /* 0x000000025a067825 */ /* 0x040fe400078e02ae */
[----:B------:R0:W5:Y:S02]  /*60b0*/  LDG.E.U16 R4, desc[UR32][R4.64] ;  /* 0x0000002004047981 */ /* 0x000164000c1e1500 */
[----:B------:R-:W-:-:S02]  /*60c0*/  IMAD.WIDE R10, R90, 0x2, R166 ;  /* 0x000000025a0a7825 */ /* 0x000fc400078e02a6 */
[----:B------:R-:W5:Y:S02]  /*60d0*/  LDG.E.U16 R6, desc[UR32][R6.64] ;  /* 0x0000002006067981 */ /* 0x000f64000c1e1500 */
[C---:B-1----:R-:W-:Y:S02]  /*60e0*/  IMAD.WIDE R8, R90.reuse, 0x2, R158 ;  /* 0x000000025a087825 */ /* 0x042fe400078e029e */
[----:B------:R-:W5:Y:S02]  /*60f0*/  LDG.E.U16 R10, desc[UR32][R10.64] ;  /* 0x000000200a0a7981 */ /* 0x000f64000c1e1500 */
[C---:B------:R-:W-:Y:S02]  /*6100*/  IMAD.WIDE R12, R90.reuse, 0x2, R150 ;  /* 0x000000025a0c7825 */ /* 0x040fe400078e0296 */
[----:B------:R-:W5:Y:S02]  /*6110*/  LDG.E.U16 R8, desc[UR32][R8.64] ;  /* 0x0000002008087981 */ /* 0x000f64000c1e1500 */
[----:B------:R-:W-:-:S02]  /*6120*/  IMAD.WIDE R14, R90, 0x2, R142 ;  /* 0x000000025a0e7825 */ /* 0x000fc400078e028e */
[----:B------:R-:W5:Y:S02]  /*6130*/  LDG.E.U16 R12, desc[UR32][R12.64] ;  /* 0x000000200c0c7981 */ /* 0x000f64000c1e1500 */
[C---:B------:R-:W-:Y:S02]  /*6140*/  IMAD.WIDE R16, R90.reuse, 0x2, R134 ;  /* 0x000000025a107825 */ /* 0x040fe400078e0286 */
[----:B------:R-:W5:Y:S02]  /*6150*/  LDG.E.U16 R14, desc[UR32][R14.64] ;  /* 0x000000200e0e7981 */ /* 0x000f64000c1e1500 */
[----:B------:R-:W-:Y:S02]  /*6160*/  IMAD.WIDE R18, R90, 0x2, R126 ;  /* 0x000000025a127825 */ /* 0x000fe400078e027e */
[----:B------:R-:W5:Y:S04]  /*6170*/  LDG.E.U16 R16, desc[UR32][R16.64] ;  /* 0x0000002010107981 */ /* 0x000f68000c1e1500 */
[----:B------:R-:W5:Y:S01]  /*6180*/  LDG.E.U16 R18, desc[UR32][R18.64] ;  /* 0x0000002012127981 */ /* 0x000f62000c1e1500 */
[----:B0-----:R-:W-:Y:S01]  /*6190*/  SHF.L.U32 R5, R3, 0x1, RZ ;  /* 0x0000000103057819 */ /* 0x001fe200000006ff */
[----:B------:R-:W-:-:S02]  /*61a0*/  UMOV UR8, 0x1 ;  /* 0x0000000100087882 */ /* 0x000fc40000000000 */
[----:B------:R-:W-:-:S04]  /*61b0*/  @!UP0 UIADD3 UR8, UPT, UPT, -UR8, 0x100000, URZ ;  /* 0x0010000008088890 */ /* 0x000fc8000fffe1ff */
[----:B------:R-:W-:Y:S02]  /*61c0*/  @!UP0 USHF.L.U32 UR9, UR8, 0xb, URZ ;  /* 0x0000000b08098899 */ /* 0x000fe400080006ff */
[----:B------:R-:W-:Y:S01]  /*61d0*/  @!UP0 USHF.L.U32 UR8, UR8, 0x1, URZ ;  /* 0x0000000108088899 */ /* 0x000fe200080006ff */
[----:B------:R-:W-:Y:S01]  /*61e0*/  LOP3.LUT R5, R5, 0x90, R2, 0x78, !PT ;  /* 0x0000009005057812 */ /* 0x000fe200078e7802 */
[----:B------:R-:W-:-:S04]  /*61f0*/  VOTEU.ALL UP2, P1 ;  /* 0x0000000000ff7886 */ /* 0x000fc80000840000 */
[----:B--2---:R0:W-:Y:S04]  /*6200*/  STS.U16 [R5+UR11+0x6000], R24 ;  /* 0x0060001805007988 */ /* 0x0041e8000800040b */
[----:B----4-:R0:W-:Y:S04]  /*6210*/  STS.U16 [R5+UR11+0x6800], R30 ;  /* 0x0068001e05007988 */ /* 0x0101e8000800040b */
[----:B------:R0:W-:Y:S04]  /*6220*/  STS.U16 [R5+UR11+0x6c00], R33 ;  /* 0x006c002105007988 */ /* 0x0001e8000800040b */
[----:B------:R0:W-:Y:S04]  /*6230*/  STS.U16 [R5+UR11+0x7000], R36 ;  /* 0x0070002405007988 */ /* 0x0001e8000800040b */
[----:B------:R0:W-:Y:S04]  /*6240*/  STS.U16 [R5+UR11+0x7c00], R44 ;  /* 0x007c002c05007988 */ /* 0x0001e8000800040b */
[----:B------:R0:W-:Y:S04]  /*6250*/  STS.U16 [R5+UR11+0x7800], R41 ;  /* 0x0078002905007988 */ /* 0x0001e8000800040b */
[----:B------:R0:W-:Y:S04]  /*6260*/  STS.U16 [R5+UR11+0x6400], R27 ;  /* 0x0064001b05007988 */ /* 0x0001e8000800040b */
[----:B------:R0:W-:Y:S04]  /*6270*/  STS.U16 [R5+UR11+0x7400], R39 ;  /* 0x0074002705007988 */ /* 0x0001e8000800040b */
[----:B---3--:R0:W-:Y:S04]  /*6280*/  STS.U16 [R71+UR11+0x6100], R26 ;  /* 0x0061001a47007988 */ /* 0x0081e8000800040b */
[----:B------:R0:W-:Y:S04]  /*6290*/  STS.U16 [R71+UR11+0x6500], R28 ;  /* 0x0065001c47007988 */ /* 0x0001e8000800040b */
[----:B-----5:R0:W-:Y:S04]  /*62a0*/  STS.U16 [R71+UR11+0x6d00], R34 ;  /* 0x006d002247007988 */ /* 0x0201e8000800040b */
        /* <DEDUP_REMOVED lines=21> */
[----:B------:R1:W-:Y:S06]  /*6400*/  MEMBAR.ALL.CTA ;  /* 0x0000000000007992 */ /* 0x0003ec0000008000 */
[----:B-1----:R-:W-:Y:S04]  /*6410*/  FENCE.VIEW.ASYNC.S ;  /* 0x00000000000073c6 */ /* 0x002fe80000000000 */
[----:B------:R-:W1:Y:S02]  /*6420*/  FENCE.VIEW.ASYNC.S ;  /* 0x00000000000073c6 */ /* 0x000e640000000000 */
[----:B-1----:R0:W1:Y:S02]  /*6430*/  @!UP2 SYNCS.EXCH.64 URZ, [UR11+0xa010], UR8 ;  /* 0x00a010080bffa5b2 */ /* 0x0020640008000100 */
[----:B-1----:R-:W-:Y:S06]  /*6440*/  BAR.SYNC.DEFER_BLOCKING 0x0 ;  /* 0x0000000000007b1d */ /* 0x002fec0000010000 */
[----:B0-----:R-:W-:Y:S05]  /*6450*/  BRA.U UP1, `(.L_x_13) ;  /* 0x0000000101507547 */ /* 0x001fea000b800000 */
[----:B------:R-:W-:Y:S01]  /*6460*/  UIADD3 UR8, UPT, UPT, UR11, 0xa010, URZ ;  /* 0x0000a0100b087890 */ /* 0x000fe2000fffe0ff */
[----:B------:R-:W-:Y:S01]  /*6470*/  UMOV UR27, 0x40004040 ;  /* 0x40004040001b7882 */ /* 0x000fe20000000000 */
[----:B------:R-:W-:Y:S01]  /*6480*/  UMOV UR30, UR22 ;  /* 0x00000016001e7c82 */ /* 0x000fe20008000000 */
[----:B------:R-:W-:Y:S01]  /*6490*/  UMOV UR31, 0x40004040 ;  /* 0x40004040001f7882 */ /* 0x000fe20000000000 */
[----:B------:R-:W-:Y:S01]  /*64a0*/  UMOV UR34, 0x0 ;  /* 0x0000000000227882 */ /* 0x000fe20000000000 */
[----:B------:R-:W-:Y:S01]  /*64b0*/  UMOV UR35, 0x8108490 ;  /* 0x0810849000237882 */ /* 0x000fe20000000000 */
[----:B------:R-:W-:Y:S01]  /*64c0*/  UMOV UR36, 0x0 ;  /* 0x0000000000247882 */ /* 0x000fe20000000000 */
[----:B------:R-:W-:Y:S01]  /*64d0*/  UMOV UR37, 0x8108490 ;  /* 0x0810849000257882 */ /* 0x000fe20000000000 */
[----:B------:R-:W-:Y:S01]  /*64e0*/  UMOV UR54, 0x0 ;  /* 0x0000000000367882 */ /* 0x000fe20000000000 */
[----:B------:R-:W-:Y:S01]  /*64f0*/  UMOV UR55, 0x8108490 ;  /* 0x0810849000377882 */ /* 0x000fe20000000000 */
[----:B------:R0:W-:Y:S01]  /*6500*/  UTCHMMA gdesc[UR26], gdesc[UR30], tmem[UR13], tmem[UR34], idesc[UR35], !UPT ;  /* 0x00ff221e1a0075ea */ /* 0x0001e2000f80000d */
[----:B------:R-:W-:Y:S01]  /*6510*/  UMOV UR9, URZ ;  /* 0x000000ff00097c82 */ /* 0x000fe20008000000 */
        /* <DEDUP_REMOVED lines=8> */
.L_x_13:
[----:B------:R-:W1:Y:S02]  /*65a0*/  SYNCS.PHASECHK.TRANS64.TRYWAIT P2, [UR11+0xa010], RZ ;  /* 0x00a010ffff0075a7 */ /* 0x000e64000804110b */
[----:B-1----:R-:W-:Y:S05]  /*65b0*/  @!P2 BRA `(.L_x_14) ;  /* 0x0000004c00b0a947 */ /* 0x002fea0003800000 */
.L_x_23:
[----:B------:R-:W-:Y:S06]  /*65c0*/  BAR.SYNC.DEFER_BLOCKING 0x0 ;  /* 0x0000000000007b1d */ /* 0x000fec0000010000 */
[----:B------:R-:W1:Y:S01]  /*65d0*/  LDTM.x64 R4, tmem[UR14+0x40] ;  /* 0x0000400e000479ee */ /* 0x000e620008340000 */
[----:B------:R-:W2:Y:S01]  /*65e0*/  @!P1 SYNCS.CCTL.IV [UR11+0xa010] ;  /* 0x00a01000ff0099b1 */ /* 0x000ea2000800000b */
[----:B------:R-:W-:Y:S01]  /*65f0*/  NOP ;  /* 0x0000000000007918 */ /* 0x000fe20000000000 */
[----:B-1----:R-:W-:Y:S01]  /*6600*/  FMUL R72, R4, UR52 ;  /* 0x0000003404487c20 */ /* 0x002fe20008400000 */
[----:B------:R-:W-:Y:S01]  /*6610*/  FMUL R193, R5, UR52 ;  /* 0x0000003405c17c20 */ /* 0x000fe20008400000 */
[----:B------:R-:W-:Y:S01]  /*6620*/  FMUL R192, R6, UR52 ;  /* 0x0000003406c07c20 */ /* 0x000fe20008400000 */
[----:B------:R-:W-:Y:S01]  /*6630*/  FMUL R200, R7, UR52 ;  /* 0x0000003407c87c20 */ /* 0x000fe20008400000 */
[----:B------:R-:W-:Y:S01]  /*6640*/  FMUL R201, R8, UR52 ;  /* 0x0000003408c97c20 */ /* 0x000fe20008400000 */
[----:B------:R-:W-:-:S02]  /*6650*/  FMUL R205, R53, UR52 ;  /* 0x0000003435cd7c20 */ /* 0x000fc40008400000 */
[----:B------:R-:W-:Y:S01]  /*6660*/  FMNMX3 R192, R72, R193, R192, !PT ;  /* 0x000000c148c07276 */ /* 0x000fe200078000c0 */
[----:B------:R-:W-:Y:S01]  /*6670*/  FMUL R72, R9, UR52 ;  /* 0x0000003409487c20 */ /* 0x000fe20008400000 */
[----:B------:R-:W-:Y:S02]  /*6680*/  FMUL R193, R10, UR52 ;  /* 0x000000340ac17c20 */ /* 0x000fe40008400000 */
[----:B------:R-:W-:Y:S01]  /*6690*/  FMNMX3 R200, R192, R200, R201, !PT ;  /* 0x000000c8c0c87276 */ /* 0x000fe200078000c9 */
[----:B------:R-:W-:Y:S01]  /*66a0*/  FMUL R192, R11, UR52 ;  /* 0x000000340bc07c20 */ /* 0x000fe20008400000 */
[----:B------:R-:W-:Y:S02]  /*66b0*/  FMUL R201, R12, UR52 ;  /* 0x000000340cc97c20 */ /* 0x000fe40008400000 */
[----:B------:R-:W-:Y:S01]  /*66c0*/  FMNMX3 R200, R200, R72, R193, !PT ;  /* 0x00000048c8c87276 */ /* 0x000fe200078000c1 */
        /* <DEDUP_REMOVED lines=63> */
[----:B------:R-:W-:-:S03]  /*6ac0*/  FMUL R192, R55, UR52 ;  /* 0x0000003437c07c20 */ /* 0x000fc60008400000 */
        /* <DEDUP_REMOVED lines=17> */
[----:B------:R-:W-:-:S04]  /*6be0*/  FMNMX3 R72, R193, R72, R201, !PT ;  /* 0x00000048c1487276 */ /* 0x000fc800078000c9 */
[----:B------:R-:W-:-:S05]  /*6bf0*/  FMNMX3 R72, R72, R192, R219, !PT ;  /* 0x000000c048487276 */ /* 0x000fca00078000db */
[--C-:B------:R-:W-:Y:S01]  /*6c00*/  FFMA R5, R5, UR52, -R72.reuse ;  /* 0x0000003405057c23 */ /* 0x100fe20008000848 */
[--C-:B------:R-:W-:Y:S01]  /*6c10*/  FFMA R6, R6, UR52, -R72.reuse ;  /* 0x0000003406067c23 */ /* 0x100fe20008000848 */
[--C-:B------:R-:W-:Y:S01]  /*6c20*/  FFMA R8, R8, UR52, -R72.reuse ;  /* 0x0000003408087c23 */ /* 0x100fe20008000848 */
[--C-:B------:R-:W-:Y:S01]  /*6c30*/  FFMA R12, R12, UR52, -R72.reuse ;  /* 0x000000340c0c7c23 */ /* 0x100fe20008000848 */
[----:B------:R-:W-:Y:S01]  /*6c40*/  FMUL R193, R5, 1.4426950216293334961 ;  /* 0x3fb8aa3b05c17820 */ /* 0x000fe20000400000 */
[----:B------:R-:W-:Y:S01]  /*6c50*/  FMUL R5, R6, 1.4426950216293334961 ;  /* 0x3fb8aa3b06057820 */ /* 0x000fe20000400000 */
[----:B------:R-:W-:Y:S01]  /*6c60*/  FMUL R6, R8, 1.4426950216293334961 ;  /* 0x3fb8aa3b08067820 */ /* 0x000fe20000400000 */
[----:B------:R-:W-:Y:S01]  /*6c70*/  FMUL R8, R12, 1.4426950216293334961 ;  /* 0x3fb8aa3b0c087820 */ /* 0x000fe20000400000 */
[----:B------:R-:W-:Y:S01]  /*6c80*/  SHF.L.U32 R12, R204, 0x1f, RZ ;  /* 0x0000001fcc0c7819 */ /* 0x000fe200000006ff */
[--C-:B------:R-:W-:Y:S01]  /*6c90*/  FFMA R9, R9, UR52, -R72.reuse ;  /* 0x0000003409097c23 */ /* 0x100fe20008000848 */
[--C-:B------:R-:W-:Y:S01]  /*6ca0*/  FFMA R7, R7, UR52, -R72.reuse ;  /* 0x0000003407077c23 */ /* 0x100fe20008000848 */
[--C-:B------:R-:W-:Y:S01]  /*6cb0*/  FFMA R11, R11, UR52, -R72.reuse ;  /* 0x000000340b0b7c23 */ /* 0x100fe20008000848 */
[----:B--2---:R-:W1:Y:S01]  /*6cc0*/  SYNCS.PHASECHK.TRANS64.TRYWAIT P2, [UR15], R12 ;  /* 0x0000000cff0075a7 */ /* 0x004e62000804110f */
[----:B------:R-:W-:Y:S01]  /*6cd0*/  FMUL R9, R9, 1.4426950216293334961 ;  /* 0x3fb8aa3b09097820 */ /* 0x000fe20000400000 */
[--C-:B------:R-:W-:Y:S01]  /*6ce0*/  FFMA R10, R10, UR52, -R72.reuse ;  /* 0x000000340a0a7c23 */ /* 0x100fe20008000848 */
[--C-:B------:R-:W-:Y:S01]  /*6cf0*/  FFMA R13, R13, UR52, -R72.reuse ;  /* 0x000000340d0d7c23 */ /* 0x100fe20008000848 */
[--C-:B------:R-:W-:Y:S01]  /*6d00*/  FFMA R14, R14, UR52, -R72.reuse ;  /* 0x000000340e0e7c23 */ /* 0x100fe20008000848 */
[--C-:B------:R-:W-:Y:S01]  /*6d10*/  FFMA R4, R4, UR52, -R72.reuse ;  /* 0x0000003404047c23 */ /* 0x100fe20008000848 */
[--C-:B------:R-:W-:Y:S01]  /*6d20*/  FFMA R15, R15, UR52, -R72.reuse ;  /* 0x000000340f0f7c23 */ /* 0x100fe20008000848 */
[--C-:B------:R-:W-:Y:S01]  /*6d30*/  FFMA R16, R16, UR52, -R72.reuse ;  /* 0x0000003410107c23 */ /* 0x100fe20008000848 */
[----:B------:R-:W-:Y:S01]  /*6d40*/  FFMA R17, R17, UR52, -R72 ;  /* 0x0000003411117c23 */ /* 0x000fe20008000848 */
[----:B------:R-:W-:Y:S01]  /*6d50*/  FMUL R200, R7, 1.4426950216293334961 ;  /* 0x3fb8aa3b07c87820 */ /* 0x000fe20000400000 */
[----:B------:R2:W3:Y:S01]  /*6d60*/  MUFU.EX2 R201, R9 ;  /* 0x0000000900c97308 */ /* 0x0004e20000000800 */
[----:B------:R-:W-:Y:S01]  /*6d70*/  FMUL R192, R11, 1.4426950216293334961 ;  /* 0x3fb8aa3b0bc07820 */ /* 0x000fe20000400000 */
[----:B------:R-:W-:Y:S01]  /*6d80*/  FMUL R7, R10, 1.4426950216293334961 ;  /* 0x3fb8aa3b0a077820 */ /* 0x000fe20000400000 */
[----:B------:R-:W-:Y:S01]  /*6d90*/  FMUL R11, R13, 1.4426950216293334961 ;  /* 0x3fb8aa3b0d0b7820 */ /* 0x000fe20000400000 */
[----:B------:R-:W-:Y:S01]  /*6da0*/  FMUL R4, R4, 1.4426950216293334961 ;  /* 0x3fb8aa3b04047820 */ /* 0x000fe20000400000 */
[----:B------:R-:W-:Y:S01]  /*6db0*/  FMUL R10, R16, 1.4426950216293334961 ;  /* 0x3fb8aa3b100a7820 */ /* 0x000fe20000400000 */
[----:B------:R-:W-:Y:S01]  /*6dc0*/  FMUL R13, R17, 1.4426950216293334961 ;  /* 0x3fb8aa3b110d7820 */ /* 0x000fe20000400000 */
[----:B------:R-:W-:Y:S01]  /*6dd0*/  IMAD.WIDE R204, R91, 0x2, R124 ;  /* 0x000000025bcc7825 */ /* 0x000fe200078e027c */
[----:B------:R-:W4:Y:S03]  /*6de0*/  MUFU.EX2 R193, R193 ;  /* 0x000000c100c17308 */ /* 0x000f260000000800 */
[----:B--2---:R-:W-:Y:S01]  /*6df0*/  FMUL R9, R14, 1.4426950216293334961 ;  /* 0x3fb8aa3b0e097820 */ /* 0x004fe20000400000 */
[----:B------:R-:W-:Y:S01]  /*6e00*/  FMUL R14, R15, 1.4426950216293334961 ;  /* 0x3fb8aa3b0f0e7820 */ /* 0x000fe20000400000 */
[----:B------:R-:W-:-:S03]  /*6e10*/  FFMA R18, R18, UR52, -R72 ;  /* 0x0000003412127c23 */ /* 0x000fc60008000848 */
[----:B------:R-:W2:Y:S08]  /*6e20*/  MUFU.EX2 R4, R4 ;  /* 0x0000000400047308 */ /* 0x000eb00000000800 */
[----:B------:R-:W0:Y:S08]  /*6e30*/  MUFU.EX2 R5, R5 ;  /* 0x0000000500057308 */ /* 0x000e300000000800 */
        /* <DEDUP_REMOVED lines=9> */
[----:B------:R-:W0:Y:S01]  /*6ed0*/  MUFU.EX2 R13, R13 ;  /* 0x0000000d000d7308 */ /* 0x000e220000000800 */
[----:B-1234-:R-:W-:Y:S05]  /*6ee0*/  @!P2 BRA `(.L_x_15) ;  /* 0x000000440070a947 */ /* 0x01efea0003800000 */
.L_x_24:
[----:B------:R-:W-:-:S04]  /*6ef0*/  IMAD.WIDE R16, R91, 0x2, R108 ;  /* 0x000000025b107825 */ /* 0x000fc800078e026c */
[--C-:B------:R-:W-:Y:S01]  /*6f00*/  FFMA R19, R19, UR52, -R72.reuse ;  /* 0x0000003413137c23 */ /* 0x100fe20008000848 */
[----:B------:R-:W-:Y:S01]  /*6f10*/  FFMA R20, R20, UR52, -R72 ;  /* 0x0000003414147c23 */ /* 0x000fe20008000848 */
[----:B------:R1:W2:Y:S01]  /*6f20*/  LDG.E.U16 R218, desc[UR32][R204.64] ;  /* 0x00000020ccda7981 */ /* 0x0002a2000c1e1500 */
[----:B------:R-:W-:-:S04]  /*6f30*/  IMAD.WIDE R222, R91, 0x2, R116 ;  /* 0x000000025bde7825 */ /* 0x000fc800078e0274 */
[----:B------:R-:W-:Y:S01]  /*6f40*/  FFMA R22, R22, UR52, -R72 ;  /* 0x0000003416167c23 */ /* 0x000fe20008000848 */
[----:B------:R-:W-:Y:S01]  /*6f50*/  FMUL R12, R18, 1.4426950216293334961 ;  /* 0x3fb8aa3b120c7820 */ /* 0x000fe20000400000 */
[----:B------:R3:W4:Y:S01]  /*6f60*/  LDG.E.U16 R221, desc[UR32][R16.64] ;  /* 0x0000002010dd7981 */ /* 0x000722000c1e1500 */
[----:B------:R-:W-:Y:S01]  /*6f70*/  FMUL R15, R19, 1.4426950216293334961 ;  /* 0x3fb8aa3b130f7820 */ /* 0x000fe20000400000 */
[----:B------:R-:W-:Y:S01]  /*6f80*/  FMUL R216, R20, 1.4426950216293334961 ;  /* 0x3fb8aa3b14d87820 */ /* 0x000fe20000400000 */
[C---:B------:R-:W-:Y:S01]  /*6f90*/  IMAD.WIDE R18, R91.reuse, 0x2, R210 ;  /* 0x000000025b127825 */ /* 0x040fe200078e02d2 */
[----:B------:R-:W5:Y:S03]  /*6fa0*/  LDG.E.U16 R222, desc[UR32][R222.64] ;  /* 0x00000020dede7981 */ /* 0x000f66000c1e1500 */
[----:B-1----:R-:W-:-:S04]  /*6fb0*/  IMAD.WIDE R204, R91, 0x2, R74 ;  /* 0x000000025bcc7825 */ /* 0x002fc800078e024a */
[----:B------:R-:W-:Y:S01]  /*6fc0*/  FMUL R22, R22, 1.4426950216293334961 ;  /* 0x3fb8aa3b16167820 */ /* 0x000fe20000400000 */
[--C-:B------:R-:W-:Y:S01]  /*6fd0*/  FFMA R23, R23, UR52, -R72.reuse ;  /* 0x0000003417177c23 */ /* 0x100fe20008000848 */
[----:B---3--:R-:W-:Y:S01]  /*6fe0*/  FFMA R17, R21, UR52, -R72 ;  /* 0x0000003415117c23 */ /* 0x008fe20008000848 */
[----:B------:R-:W-:-:S04]  /*6ff0*/  IMAD.WIDE R20, R91, 0x2, R122 ;  /* 0x000000025b147825 */ /* 0x000fc800078e027a */
[--C-:B------:R-:W-:Y:S01]  /*7000*/  FFMA R24, R24, UR52, -R72.reuse ;  /* 0x0000003418187c23 */ /* 0x100fe20008000848 */
[----:B------:R-:W-:Y:S01]  /*7010*/  FFMA R25, R25, UR52, -R72 ;  /* 0x0000003419197c23 */ /* 0x000fe20008000848 */
[----:B------:R-:W3:Y:S01]  /*7020*/  LDG.E.U16 R223, desc[UR32][R204.64] ;  /* 0x00000020ccdf7981 */ /* 0x000ee2000c1e1500 */
[----:B------:R-:W-:-:S04]  /*7030*/  IMAD.WIDE R232, R91, 0x2, R80 ;  /* 0x000000025be87825 */ /* 0x000fc800078e0250 */
[--C-:B------:R-:W-:Y:S01]  /*7040*/  FFMA R26, R26, UR52, -R72.reuse ;  /* 0x000000341a1a7c23 */ /* 0x100fe20008000848 */
[----:B------:R-:W-:Y:S01]  /*7050*/  FFMA R27, R27, UR52, -R72 ;  /* 0x000000341b1b7c23 */ /* 0x000fe20008000848 */
[----:B------:R1:W2:Y:S01]  /*7060*/  LDG.E.U16 R227, desc[UR32][R18.64] ;  /* 0x0000002012e37981 */ /* 0x0002a2000c1e1500 */
[----:B------:R-:W-:-:S04]  /*7070*/  IMAD.WIDE R206, R91, 0x2, R82 ;  /* 0x000000025bce7825 */ /* 0x000fc800078e0252 */
[C---:B------:R-:W-:Y:S01]  /*7080*/  IMAD.WIDE R234, R91.reuse, 0x2, R88 ;  /* 0x000000025bea7825 */ /* 0x040fe200078e0258 */
[----:B------:R0:W2:Y:S03]  /*7090*/  LDG.E.U16 R226, desc[UR32][R20.64] ;  /* 0x0000002014e27981 */ /* 0x0000a6000c1e1500 */
[C---:B------:R-:W-:Y:S01]  /*70a0*/  IMAD.WIDE R228, R91.reuse, 0x2, R106 ;  /* 0x000000025be47825 */ /* 0x040fe200078e026a */
[----:B-1----:R1:W-:Y:S03]  /*70b0*/  MUFU.EX2 R18, R22 ;  /* 0x0000001600127308 */ /* 0x0023e60000000800 */
[----:B------:R-:W-:-:S04]  /*70c0*/  IMAD.WIDE R204, R91, 0x2, R112 ;  /* 0x000000025bcc7825 */ /* 0x000fc800078e0270 */
[----:B------:R-:W-:Y:S01]  /*70d0*/  FMUL R19, R23, 1.4426950216293334961 ;  /* 0x3fb8aa3b17137820 */ /* 0x000fe20000400000 */
[----:B------:R1:W2:Y:S01]  /*70e0*/  LDG.E.U16 R224, desc[UR32][R206.64] ;  /* 0x00000020cee07981 */ /* 0x0002a2000c1e1500 */
[----:B0-----:R-:W-:Y:S01]  /*70f0*/  FMUL R21, R24, 1.4426950216293334961 ;  /* 0x3fb8aa3b18157820 */ /* 0x001fe20000400000 */
[----:B------:R-:W-:-:S04]  /*7100*/  IMAD.WIDE R238, R91, 0x2, R208 ;  /* 0x000000025bee7825 */ /* 0x000fc800078e02d0 */
[----:B------:R-:W-:Y:S01]  /*7110*/  FMUL R24, R25, 1.4426950216293334961 ;  /* 0x3fb8aa3b19187820 */ /* 0x000fe20000400000 */
[----:B------:R-:W2:Y:S01]  /*7120*/  LDG.E.U16 R232, desc[UR32][R232.64] ;  /* 0x00000020e8e87981 */ /* 0x000ea2000c1e1500 */
[----:B------:R-:W-:Y:S01]  /*7130*/  FMUL R20, R26, 1.4426950216293334961 ;  /* 0x3fb8aa3b1a147820 */ /* 0x000fe20000400000 */
[----:B-1----:R-:W-:-:S04]  /*7140*/  IMAD.WIDE R22, R91, 0x2, R86 ;  /* 0x000000025b167825 */ /* 0x002fc800078e0256 */
[----:B------:R-:W-:Y:S01]  /*7150*/  FMUL R25, R27, 1.4426950216293334961 ;  /* 0x3fb8aa3b1b197820 */ /* 0x000fe20000400000 */
[----:B------:R-:W-:Y:S01]  /*7160*/  FFMA R28, R28, UR52, -R72 ;  /* 0x000000341c1c7c23 */ /* 0x000fe20008000848 */
[----:B------:R-:W-:-:S04]  /*7170*/  IMAD.WIDE R212, R91, 0x2, R100 ;  /* 0x000000025bd47825 */ /* 0x000fc800078e0264 */
[--C-:B------:R-:W-:Y:S01]  /*7180*/  FFMA R30, R30, UR52, -R72.reuse ;  /* 0x000000341e1e7c23 */ /* 0x100fe20008000848 */
[----:B------:R-:W-:Y:S01]  /*7190*/  FFMA R31, R31, UR52, -R72 ;  /* 0x000000341f1f7c23 */ /* 0x000fe20008000848 */
[----:B------:R-:W2:Y:S01]  /*71a0*/  LDG.E.U16 R234, desc[UR32][R234.64] ;  /* 0x00000020eaea7981 */ /* 0x000ea2000c1e1500 */
[----:B------:R-:W-:-:S04]  /*71b0*/  IMAD.WIDE R214, R91, 0x2, R92 ;  /* 0x000000025bd67825 */ /* 0x000fc800078e025c */
[C---:B------:R-:W-:Y:S01]  /*71c0*/  IMAD.WIDE R230, R91.reuse, 0x2, R114 ;  /* 0x000000025be67825 */ /* 0x040fe200078e0272 */
[----:B------:R0:W2:Y:S03]  /*71d0*/  LDG.E.U16 R233, desc[UR32][R204.64] ;  /* 0x00000020cce97981 */ /* 0x0000a6000c1e1500 */
[C---:B------:R-:W-:Y:S01]  /*71e0*/  IMAD.WIDE R236, R91.reuse, 0x2, R98 ;  /* 0x000000025bec7825 */ /* 0x040fe200078e0262 */
[----:B------:R-:W2:Y:S03]  /*71f0*/  LDG.E.U16 R228, desc[UR32][R228.64] ;  /* 0x00000020e4e47981 */ /* 0x000ea6000c1e1500 */
[C---:B------:R-:W-:Y:S01]  /*7200*/  IMAD.WIDE R240, R91.reuse, 0x2, R196 ;  /* 0x000000025bf07825 */ /* 0x040fe200078e02c4 */
[----:B------:R1:W2:Y:S03]  /*7210*/  LDG.E.U16 R235, desc[UR32][R22.64] ;  /* 0x0000002016eb7981 */ /* 0x0002a6000c1e1500 */
[C---:B------:R-:W-:Y:S01]  /*7220*/  IMAD.WIDE R246, R91.reuse, 0x2, R118 ;  /* 0x000000025bf67825 */ /* 0x040fe200078e0276 */
[----:B------:R-:W2:Y:S03]  /*7230*/  LDG.E.U16 R220, desc[UR32][R212.64] ;  /* 0x00000020d4dc7981 */ /* 0x000ea6000c1e1500 */
[C---:B------:R-:W-:Y:S01]  /*7240*/  IMAD.WIDE R244, R91.reuse, 0x2, R110 ;  /* 0x000000025bf47825 */ /* 0x040fe200078e026e */
[----:B------:R0:W2:Y:S03]  /*7250*/  LDG.E.U16 R225, desc[UR32][R214.64] ;  /* 0x00000020d6e17981 */ /* 0x0000a6000c1e1500 */
[C---:B------:R-:W-:Y:S01]  /*7260*/  IMAD.WIDE R250, R91.reuse, 0x2, R94 ;  /* 0x000000025bfa7825 */ /* 0x040fe200078e025e */
[----:B------:R1:W-:Y:S01]  /*7270*/  MUFU.EX2 R16, R216 ;  /* 0x000000d800107308 */ /* 0x0003e20000000800 */
[----:B------:R-:W2:Y:S02]  /*7280*/  LDG.E.U16 R238, desc[UR32][R238.64] ;  /* 0x00000020eeee7981 */ /* 0x000ea4000c1e1500 */
[----:B------:R-:W-:-:S02]  /*7290*/  IMAD.WIDE R206, R91, 0x2, R120 ;  /* 0x000000025bce7825 */ /* 0x000fc400078e0278 */
[----:B------:R-:W2:Y:S02]  /*72a0*/  LDG.E.U16 R230, desc[UR32][R230.64] ;  /* 0x00000020e6e67981 */ /* 0x000ea4000c1e1500 */
[----:B0-----:R-:W-:-:S04]  /*72b0*/  IMAD.WIDE R204, R91, 0x2, R202 ;  /* 0x000000025bcc7825 */ /* 0x001fc800078e02ca */
[C---:B------:R-:W-:Y:S01]  /*72c0*/  IMAD.WIDE R248, R91.reuse, 0x2, R84 ;  /* 0x000000025bf87825 */ /* 0x040fe200078e0254 */
[----:B------:R0:W2:Y:S03]  /*72d0*/  LDG.E.U16 R229, desc[UR32][R206.64] ;  /* 0x00000020cee57981 */ /* 0x0000a6000c1e1500 */
[--C-:B------:R-:W-:Y:S01]  /*72e0*/  FFMA R36, R36, UR52, -R72.reuse ;  /* 0x0000003424247c23 */ /* 0x100fe20008000848 */
[----:B------:R-:W-:Y:S01]  /*72f0*/  FFMA R32, R32, UR52, -R72 ;  /* 0x0000003420207c23 */ /* 0x000fe20008000848 */
[C---:B------:R-:W-:Y:S01]  /*7300*/  IMAD.WIDE R26, R91.reuse, 0x2, R102 ;  /* 0x000000025b1a7825 */ /* 0x040fe200078e0266 */
[----:B-1----:R1:W-:Y:S03]  /*7310*/  MUFU.EX2 R23, R25 ;  /* 0x0000001900177308 */ /* 0x0023e60000000800 */
[----:B------:R-:W-:Y:S01]  /*7320*/  FMUL R22, R28, 1.4426950216293334961 ;  /* 0x3fb8aa3b1c167820 */ /* 0x000fe20000400000 */
[----:B------:R-:W2:Y:S01]  /*7330*/  LDG.E.U16 R239, desc[UR32][R204.64] ;  /* 0x00000020ccef7981 */ /* 0x000ea2000c1e1500 */
[----:B------:R-:W-:-:S04]  /*7340*/  IMAD.WIDE R216, R91, 0x2, R104 ;  /* 0x000000025bd87825 */ /* 0x000fc800078e0268 */
[----:B------:R-:W-:Y:S01]  /*7350*/  FMUL R28, R31, 1.4426950216293334961 ;  /* 0x3fb8aa3b1f1c7820 */ /* 0x000fe20000400000 */
[----:B------:R0:W2:Y:S01]  /*7360*/  LDG.E.U16 R242, desc[UR32][R26.64] ;  /* 0x000000201af27981 */ /* 0x0000a2000c1e1500 */
[----:B------:R-:W-:-:S04]  /*7370*/  IMAD.WIDE R214, R91, 0x2, R96 ;  /* 0x000000025bd67825 */ /* 0x000fc800078e0260 */
[----:B------:R-:W-:Y:S01]  /*7380*/  FFMA R40, R40, UR52, -R72 ;  /* 0x0000003428287c23 */ /* 0x000fe20008000848 */
[----:B-1----:R-:W-:Y:S01]  /*7390*/  FMUL R25, R30, 1.4426950216293334961 ;  /* 0x3fb8aa3b1e197820 */ /* 0x002fe20000400000 */
[----:B------:R-:W2:Y:S01]  /*73a0*/  LDG.E.U16 R236, desc[UR32][R236.64] ;  /* 0x00000020ecec7981 */ /* 0x000ea2000c1e1500 */
[----:B------:R-:W-:-:S04]  /*73b0*/  IMAD.WIDE R212, R91, 0x2, R78 ;  /* 0x000000025bd47825 */ /* 0x000fc800078e024e */
[--C-:B------:R-:W-:Y:S01]  /*73c0*/  FFMA R33, R33, UR52, -R72.reuse ;  /* 0x0000003421217c23 */ /* 0x100fe20008000848 */
[----:B------:R-:W-:Y:S01]  /*73d0*/  FFMA R38, R38, UR52, -R72 ;  /* 0x0000003426267c23 */ /* 0x000fe20008000848 */
[----:B------:R-:W2:Y:S01]  /*73e0*/  LDG.E.U16 R240, desc[UR32][R240.64] ;  /* 0x00000020f0f07981 */ /* 0x000ea2000c1e1500 */
[----:B0-----:R-:W-:-:S04]  /*73f0*/  IMAD.WIDE R206, R91, 0x2, R194 ;  /* 0x000000025bce7825 */ /* 0x001fc800078e02c2 */
[--C-:B------:R-:W-:Y:S01]  /*7400*/  FFMA R39, R39, UR52, -R72.reuse ;  /* 0x0000003427277c23 */ /* 0x100fe20008000848 */
[----:B------:R-:W-:Y:S01]  /*7410*/  FFMA R43, R43, UR52, -R72 ;  /* 0x000000342b2b7c23 */ /* 0x000fe20008000848 */
[----:B------:R-:W2:Y:S01]  /*7420*/  LDG.E.U16 R231, desc[UR32][R216.64] ;  /* 0x00000020d8e77981 */ /* 0x000ea2000c1e1500 */
[C---:B------:R-:W-:Y:S01]  /*7430*/  IMAD.WIDE R26, R91.reuse, 0x2, R76 ;  /* 0x000000025b1a7825 */ /* 0x040fe200078e024c */
[----:B------:R-:W0:Y:S02]  /*7440*/  MUFU.EX2 R12, R12 ;  /* 0x0000000c000c7308 */ /* 0x000e240000000800 */
[----:B------:R-:W2:Y:S01]  /*7450*/  LDG.E.U16 R237, desc[UR32][R214.64] ;  /* 0x00000020d6ed7981 */ /* 0x000ea2000c1e1500 */
[----:B------:R-:W-:-:S03]  /*7460*/  IMAD.WIDE R204, R91, 0x2, R190 ;  /* 0x000000025bcc7825 */ /* 0x000fc600078e02be */
[----:B------:R-:W2:Y:S01]  /*7470*/  LDG.E.U16 R243, desc[UR32][R212.64] ;  /* 0x00000020d4f37981 */ /* 0x000ea2000c1e1500 */
[----:B------:R-:W-:-:S03]  /*7480*/  IMAD.WIDE R30, R91, 0x2, R198 ;  /* 0x000000025b1e7825 */ /* 0x000fc600078e02c6 */
[----:B------:R1:W2:Y:S04]  /*7490*/  LDG.E.U16 R241, desc[UR32][R206.64] ;  /* 0x00000020cef17981 */ /* 0x0002a8000c1e1500 */
[----:B------:R-:W2:Y:S04]  /*74a0*/  LDG.E.U16 R246, desc[UR32][R246.64] ;  /* 0x00000020f6f67981 */ /* 0x000ea8000c1e1500 */
[----:B------:R-:W2:Y:S04]  /*74b0*/  LDG.E.U16 R244, desc[UR32][R244.64] ;  /* 0x00000020f4f47981 */ /* 0x000ea8000c1e1500 */
[----:B------:R-:W2:Y:S04]  /*74c0*/  LDG.E.U16 R250, desc[UR32][R250.64] ;  /* 0x00000020fafa7981 */ /* 0x000ea8000c1e1500 */
[----:B------:R-:W2:Y:S04]  /*74d0*/  LDG.E.U16 R248, desc[UR32][R248.64] ;  /* 0x00000020f8f87981 */ /* 0x000ea8000c1e1500 */
[----:B------:R-:W2:Y:S04]  /*74e0*/  LDG.E.U16 R245, desc[UR32][R26.64] ;  /* 0x000000201af57981 */ /* 0x000ea8000c1e1500 */
[----:B------:R-:W2:Y:S04]  /*74f0*/  LDG.E.U16 R252, desc[UR32][R204.64] ;  /* 0x00000020ccfc7981 */ /* 0x000ea8000c1e1500 */
[----:B------:R0:W2:Y:S01]  /*7500*/  LDG.E.U16 R247, desc[UR32][R30.64] ;  /* 0x000000201ef77981 */ /* 0x0000a2000c1e1500 */
[----:B-1----:R-:W-:Y:S01]  /*7510*/  FMUL R206, R32, 1.4426950216293334961 ;  /* 0x3fb8aa3b20ce7820 */ /* 0x002fe20000400000 */
[----:B------:R-:W-:Y:S01]  /*7520*/  FMUL R32, R33, 1.4426950216293334961 ;  /* 0x3fb8aa3b21207820 */ /* 0x000fe20000400000 */
[----:B------:R-:W-:Y:S01]  /*7530*/  FMUL R33, R38, 1.4426950216293334961 ;  /* 0x3fb8aa3b26217820 */ /* 0x000fe20000400000 */
[----:B------:R-:W-:Y:S01]  /*7540*/  FMUL R38, R39, 1.4426950216293334961 ;  /* 0x3fb8aa3b27267820 */ /* 0x000fe20000400000 */
[----:B------:R-:W-:Y:S01]  /*7550*/  FMUL R39, R43, 1.4426950216293334961 ;  /* 0x3fb8aa3b2b277820 */ /* 0x000fe20000400000 */
[----:B0-----:R-:W-:Y:S01]  /*7560*/  FMUL R30, R36, 1.4426950216293334961 ;  /* 0x3fb8aa3b241e7820 */ /* 0x001fe20000400000 */
[----:B------:R-:W-:Y:S01]  /*7570*/  FMUL R36, R40, 1.4426950216293334961 ;  /* 0x3fb8aa3b28247820 */ /* 0x000fe20000400000 */
[----:B------:R-:W-:-:S04]  /*7580*/  FADD R40, R4, R193 ;  /* 0x000000c104287221 */ /* 0x000fc80000000000 */
[----:B------:R-:W-:-:S04]  /*7590*/  FADD R43, R5, R40 ;  /* 0x00000028052b7221 */ /* 0x000fc80000000000 */
[----:B------:R-:W-:-:S04]  /*75a0*/  FADD R43, R200, R43 ;  /* 0x0000002bc82b7221 */ /* 0x000fc80000000000 */
[----:B------:R-:W-:-:S04]  /*75b0*/  FADD R40, R6, R43 ;  /* 0x0000002b06287221 */ /* 0x000fc80000000000 */
[----:B------:R-:W-:-:S04]  /*75c0*/  FADD R40, R201, R40 ;  /* 0x00000028c9287221 */ /* 0x000fc80000000000 */
[----:B------:R-:W-:-:S04]  /*75d0*/  FADD R43, R7, R40 ;  /* 0x00000028072b7221 */ /* 0x000fc80000000000 */
[----:B------:R-:W-:-:S04]  /*75e0*/  FADD R43, R192, R43 ;  /* 0x0000002bc02b7221 */ /* 0x000fc80000000000 */
[----:B------:R-:W-:-:S04]  /*75f0*/  FADD R40, R8, R43 ;  /* 0x0000002b08287221 */ /* 0x000fc80000000000 */
[----:B------:R-:W-:Y:S01]  /*7600*/  FADD R40, R11, R40 ;  /* 0x000000280b287221 */ /* 0x000fe20000000000 */
[----:B------:R-:W0:Y:S03]  /*7610*/  MUFU.EX2 R15, R15 ;  /* 0x0000000f000f7308 */ /* 0x000e260000000800 */
[----:B------:R-:W-:Y:S01]  /*7620*/  FADD R43, R9, R40 ;  /* 0x00000028092b7221 */ /* 0x000fe20000000000 */
[----:B------:R-:W-:Y:S01]  /*7630*/  FMUL R17, R17, 1.4426950216293334961 ;  /* 0x3fb8aa3b11117820 */ /* 0x000fe20000400000 */
[--C-:B------:R-:W-:Y:S02]  /*7640*/  FFMA R34, R34, UR52, -R72.reuse ;  /* 0x0000003422227c23 */ /* 0x100fe40008000848 */
[----:B------:R-:W-:Y:S01]  /*7650*/  FADD R43, R14, R43 ;  /* 0x0000002b0e2b7221 */ /* 0x000fe20000000000 */
[--C-:B------:R-:W-:Y:S01]  /*7660*/  FFMA R35, R35, UR52, -R72.reuse ;  /* 0x0000003423237c23 */ /* 0x100fe20008000848 */
[--C-:B------:R-:W-:Y:S01]  /*7670*/  FFMA R37, R37, UR52, -R72.reuse ;  /* 0x0000003425257c23 */ /* 0x100fe20008000848 */
[--C-:B------:R-:W-:Y:S01]  /*7680*/  FFMA R44, R44, UR52, -R72.reuse ;  /* 0x000000342c2c7c23 */ /* 0x100fe20008000848 */
[----:B------:R-:W-:Y:S01]  /*7690*/  FADD R40, R10, R43 ;  /* 0x0000002b0a287221 */ /* 0x000fe20000000000 */
[----:B------:R-:W-:Y:S01]  /*76a0*/  FMUL R26, R34, 1.4426950216293334961 ;  /* 0x3fb8aa3b221a7820 */ /* 0x000fe20000400000 */
[--C-:B------:R-:W-:Y:S01]  /*76b0*/  FFMA R46, R46, UR52, -R72.reuse ;  /* 0x000000342e2e7c23 */ /* 0x100fe20008000848 */
[----:B------:R-:W1:Y:S01]  /*76c0*/  MUFU.EX2 R17, R17 ;  /* 0x0000001100117308 */ /* 0x000e620000000800 */
[----:B------:R-:W-:Y:S01]  /*76d0*/  FMUL R34, R35, 1.4426950216293334961 ;  /* 0x3fb8aa3b23227820 */ /* 0x000fe20000400000 */
[----:B------:R-:W-:Y:S01]  /*76e0*/  FFMA R50, R50, UR52, -R72 ;  /* 0x0000003432327c23 */ /* 0x000fe20008000848 */
[----:B------:R-:W-:Y:S01]  /*76f0*/  FMUL R35, R37, 1.4426950216293334961 ;  /* 0x3fb8aa3b25237820 */ /* 0x000fe20000400000 */
[----:B------:R-:W-:Y:S01]  /*7700*/  FADD R43, R13, R40 ;  /* 0x000000280d2b7221 */ /* 0x000fe20000000000 */
[----:B------:R-:W-:Y:S01]  /*7710*/  FMUL R37, R44, 1.4426950216293334961 ;  /* 0x3fb8aa3b2c257820 */ /* 0x000fe20000400000 */
[----:B------:R-:W-:Y:S01]  /*7720*/  FMUL R44, R46, 1.4426950216293334961 ;  /* 0x3fb8aa3b2e2c7820 */ /* 0x000fe20000400000 */
[----:B------:R-:W-:Y:S01]  /*7730*/  FMUL R46, R50, 1.4426950216293334961 ;  /* 0x3fb8aa3b322e7820 */ /* 0x000fe20000400000 */
[----:B------:R-:W-:Y:S01]  /*7740*/  FADD R50, R12, R43 ;  /* 0x0000002b0c327221 */ /* 0x000fe20000000000 */
[----:B------:R-:W1:Y:S01]  /*7750*/  MUFU.EX2 R19, R19 ;  /* 0x0000001300137308 */ /* 0x000e620000000800 */
[--C-:B------:R-:W-:Y:S01]  /*7760*/  FFMA R42, R42, UR52, -R72.reuse ;  /* 0x000000342a2a7c23 */ /* 0x100fe20008000848 */
[----:B------:R-:W-:Y:S01]  /*7770*/  FFMA R45, R45, UR52, -R72 ;  /* 0x000000342d2d7c23 */ /* 0x000fe20008000848 */
[----:B0-----:R-:W-:Y:S01]  /*7780*/  FADD R43, R15, R50 ;  /* 0x000000320f2b7221 */ /* 0x001fe20000000000 */
[--C-:B------:R-:W-:Y:S01]  /*7790*/  FFMA R48, R48, UR52, -R72.reuse ;  /* 0x0000003430307c23 */ /* 0x100fe20008000848 */
[--C-:B------:R-:W-:Y:S01]  /*77a0*/  FFMA R49, R49, UR52, -R72.reuse ;  /* 0x0000003431317c23 */ /* 0x100fe20008000848 */
[----:B------:R-:W-:-:S02]  /*77b0*/  FFMA R51, R51, UR52, -R72 ;  /* 0x0000003433337c23 */ /* 0x000fc40008000848 */
[----:B------:R0:W-:Y:S01]  /*77c0*/  MUFU.EX2 R31, R34 ;  /* 0x00000022001f7308 */ /* 0x0001e20000000800 */
[----:B------:R-:W-:-:S07]  /*77d0*/  FADD R50, R16, R43 ;  /* 0x0000002b10327221 */ /* 0x000fce0000000000 */
[----:B------:R-:W1:Y:S01]  /*77e0*/  MUFU.EX2 R21, R21 ;  /* 0x0000001500157308 */ /* 0x000e620000000800 */
[----:B0-----:R-:W-:Y:S01]  /*77f0*/  FMUL R34, R42, 1.4426950216293334961 ;  /* 0x3fb8aa3b2a227820 */ /* 0x001fe20000400000 */
[----:B------:R-:W-:Y:S01]  /*7800*/  FMUL R42, R45, 1.4426950216293334961 ;  /* 0x3fb8aa3b2d2a7820 */ /* 0x000fe20000400000 */
[----:B------:R-:W-:Y:S01]  /*7810*/  FMUL R45, R48, 1.4426950216293334961 ;  /* 0x3fb8aa3b302d7820 */ /* 0x000fe20000400000 */
[----:B------:R-:W-:Y:S01]  /*7820*/  FMUL R48, R49, 1.4426950216293334961 ;  /* 0x3fb8aa3b31307820 */ /* 0x000fe20000400000 */
[----:B------:R-:W-:Y:S01]  /*7830*/  FMUL R49, R51, 1.4426950216293334961 ;  /* 0x3fb8aa3b33317820 */ /* 0x000fe20000400000 */
[----:B-1----:R-:W-:Y:S02]  /*7840*/  FADD R51, R17, R50 ;  /* 0x0000003211337221 */ /* 0x002fe40000000000 */
[----:B------:R-:W0:Y:S01]  /*7850*/  MUFU.EX2 R24, R24 ;  /* 0x0000001800187308 */ /* 0x000e220000000800 */
[----:B------:R-:W-:Y:S01]  /*7860*/  FFMA R29, R29, UR52, -R72 ;  /* 0x000000341d1d7c23 */ /* 0x000fe20008000848 */
[----:B------:R-:W-:-:S06]  /*7870*/  FADD R50, R18, R51 ;  /* 0x0000003312327221 */ /* 0x000fcc0000000000 */
[----:B------:R-:W1:Y:S01]  /*7880*/  MUFU.EX2 R20, R20 ;  /* 0x0000001400147308 */ /* 0x000e620000000800 */
[----:B------:R-:W-:Y:S01]  /*7890*/  FADD R50, R19, R50 ;  /* 0x0000003213327221 */ /* 0x000fe20000000000 */
[----:B------:R-:W-:-:S03]  /*78a0*/  FMUL R29, R29, 1.4426950216293334961 ;  /* 0x3fb8aa3b1d1d7820 */ /* 0x000fc60000400000 */
[----:B------:R-:W-:-:S03]  /*78b0*/  FADD R51, R21, R50 ;  /* 0x0000003215337221 */ /* 0x000fc60000000000 */
[----:B------:R-:W4:Y:S01]  /*78c0*/  MUFU.EX2 R22, R22 ;  /* 0x0000001600167308 */ /* 0x000f220000000800 */
[----:B0-----:R-:W-:-:S07]  /*78d0*/  FADD R51, R24, R51 ;  /* 0x0000003318337221 */ /* 0x001fce0000000000 */
[----:B------:R-:W0:Y:S01]  /*78e0*/  MUFU.EX2 R29, R29 ;  /* 0x0000001d001d7308 */ /* 0x000e220000000800 */
[----:B-1----:R-:W-:-:S07]  /*78f0*/  FADD R50, R20, R51 ;  /* 0x0000003314327221 */ /* 0x002fce0000000000 */
[----:B------:R-:W1:Y:S01]  /*7900*/  MUFU.EX2 R25, R25 ;  /* 0x0000001900197308 */ /* 0x000e620000000800 */
[----:B------:R-:W-:-:S07]  /*7910*/  FADD R51, R23, R50 ;  /* 0x0000003217337221 */ /* 0x000fce0000000000 */
[----:B------:R-:W1:Y:S01]  /*7920*/  MUFU.EX2 R28, R28 ;  /* 0x0000001c001c7308 */ /* 0x000e620000000800 */
[----:B----4-:R-:W-:-:S07]  /*7930*/  FADD R50, R22, R51 ;  /* 0x0000003316327221 */ /* 0x010fce0000000000 */
[----:B------:R-:W4:Y:S01]  /*7940*/  MUFU.EX2 R27, R206 ;  /* 0x000000ce001b7308 */ /* 0x000f220000000800 */
[----:B0-----:R-:W-:-:S07]  /*7950*/  FADD R50, R29, R50 ;  /* 0x000000321d327221 */ /* 0x001fce0000000000 */
[----:B------:R-:W0:Y:S01]  /*7960*/  MUFU.EX2 R32, R32 ;  /* 0x0000002000207308 */ /* 0x000e220000000800 */
[----:B-1----:R-:W-:-:S07]  /*7970*/  FADD R51, R25, R50 ;  /* 0x0000003219337221 */ /* 0x002fce0000000000 */
[----:B------:R-:W1:Y:S01]  /*7980*/  MUFU.EX2 R26, R26 ;  /* 0x0000001a001a7308 */ /* 0x000e620000000800 */
[----:B------:R-:W-:-:S04]  /*7990*/  FADD R50, R28, R51 ;  /* 0x000000331c327221 */ /* 0x000fc80000000000 */
[----:B----4-:R-:W-:-:S03]  /*79a0*/  FADD R51, R27, R50 ;  /* 0x000000321b337221 */ /* 0x010fc60000000000 */
[----:B------:R-:W4:Y:S01]  /*79b0*/  MUFU.EX2 R30, R30 ;  /* 0x0000001e001e7308 */ /* 0x000f220000000800 */
[----:B0-----:R-:W-:Y:S01]  /*79c0*/  FADD R51, R32, R51 ;  /* 0x0000003320337221 */ /* 0x001fe20000000000 */
[----:B------:R-:W-:-:S06]  /*79d0*/  FFMA R41, R41, UR52, -R72 ;  /* 0x0000003429297c23 */ /* 0x000fcc0008000848 */
[----:B------:R-:W0:Y:S01]  /*79e0*/  MUFU.EX2 R35, R35 ;  /* 0x0000002300237308 */ /* 0x000e220000000800 */
[----:B-1----:R-:W-:Y:S01]  /*79f0*/  FADD R50, R26, R51 ;  /* 0x000000331a327221 */ /* 0x002fe20000000000 */
[----:B------:R-:W-:-:S06]  /*7a00*/  FMUL R41, R41, 1.4426950216293334961 ;  /* 0x3fb8aa3b29297820 */ /* 0x000fcc0000400000 */
        /* <DEDUP_REMOVED lines=9> */
[----:B------:R-:W-:Y:S01]  /*7aa0*/  FADD R51, R38, R51 ;  /* 0x0000003326337221 */ /* 0x000fe20000000000 */
[----:B------:R-:W-:-:S06]  /*7ab0*/  FFMA R47, R47, UR52, -R72 ;  /* 0x000000342f2f7c23 */ /* 0x000fcc0008000848 */
[----:B------:R-:W1:Y:S01]  /*7ac0*/  MUFU.EX2 R39, R39 ;  /* 0x0000002700277308 */ /* 0x000e620000000800 */
[----:B----4-:R-:W-:Y:S01]  /*7ad0*/  FADD R50, R36, R51 ;  /* 0x0000003324327221 */ /* 0x010fe20000000000 */
[----:B------:R-:W-:-:S06]  /*7ae0*/  FMUL R47, R47, 1.4426950216293334961 ;  /* 0x3fb8aa3b2f2f7820 */ /* 0x000fcc0000400000 */
[----:B------:R-:W4:Y:S01]  /*7af0*/  MUFU.EX2 R37, R37 ;  /* 0x0000002500257308 */ /* 0x000f220000000800 */
[----:B0-----:R-:W-:-:S07]  /*7b00*/  FADD R51, R41, R50 ;  /* 0x0000003229337221 */ /* 0x001fce0000000000 */
[----:B------:R-:W0:Y:S01]  /*7b10*/  MUFU.EX2 R42, R42 ;  /* 0x0000002a002a7308 */ /* 0x000e220000000800 */
[----:B-1----:R-:W-:-:S07]  /*7b20*/  FADD R50, R34, R51 ;  /* 0x0000003322327221 */ /* 0x002fce0000000000 */
[----:B------:R-:W1:Y:S01]  /*7b30*/  MUFU.EX2 R44, R44 ;  /* 0x0000002c002c7308 */ /* 0x000e620000000800 */
[----:B------:R-:W-:Y:S01]  /*7b40*/  FADD R50, R39, R50 ;  /* 0x0000003227327221 */ /* 0x000fe20000000000 */
[----:B------:R-:W-:Y:S02]  /*7b50*/  F2FP.BF16.F32.PACK_AB R8, R11, R8 ;  /* 0x000000080b08723e */ /* 0x000fe400000010ff */
[----:B------:R-:W-:-:S04]  /*7b60*/  F2FP.BF16.F32.PACK_AB R11, R15, R12 ;  /* 0x0000000c0f0b723e */ /* 0x000fc800000010ff */
[----:B------:R-:W1:Y:S01]  /*7b70*/  MUFU.EX2 R47, R47 ;  /* 0x0000002f002f7308 */ /* 0x000e620000000800 */
[----:B----4-:R-:W-:Y:S01]  /*7b80*/  FADD R15, R37, R50 ;  /* 0x00000032250f7221 */ /* 0x010fe20000000000 */
[----:B------:R-:W-:Y:S01]  /*7b90*/  F2FP.BF16.F32.PACK_AB R12, R17, R16 ;  /* 0x00000010110c723e */ /* 0x000fe200000010ff */
[----:B------:R-:W-:-:S05]  /*7ba0*/  FFMA R52, R52, UR52, -R72 ;  /* 0x0000003434347c23 */ /* 0x000fca0008000848 */
[----:B------:R-:W4:Y:S01]  /*7bb0*/  MUFU.EX2 R45, R45 ;  /* 0x0000002d002d7308 */ /* 0x000f220000000800 */
[--C-:B------:R-:W-:Y:S01]  /*7bc0*/  FFMA R53, R53, UR52, -R72.reuse ;  /* 0x0000003435357c23 */ /* 0x100fe20008000848 */
[----:B0-----:R-:W-:Y:S01]  /*7bd0*/  FADD R17, R42, R15 ;  /* 0x0000000f2a117221 */ /* 0x001fe20000000000 */
[--C-:B------:R-:W-:Y:S01]  /*7be0*/  FFMA R54, R54, UR52, -R72.reuse ;  /* 0x0000003436367c23 */ /* 0x100fe20008000848 */
[--C-:B------:R-:W-:Y:S01]  /*7bf0*/  FFMA R55, R55, UR52, -R72.reuse ;  /* 0x0000003437377c23 */ /* 0x100fe20008000848 */
[----:B------:R-:W-:-:S03]  /*7c00*/  FFMA R56, R56, UR52, -R72 ;  /* 0x0000003438387c23 */ /* 0x000fc60008000848 */
[----:B------:R-:W0:Y:S01]  /*7c10*/  MUFU.EX2 R48, R48 ;  /* 0x0000003000307308 */ /* 0x000e220000000800 */
[--C-:B------:R-:W-:Y:S01]  /*7c20*/  FFMA R57, R57, UR52, -R72.reuse ;  /* 0x0000003439397c23 */ /* 0x100fe20008000848 */
        /* <DEDUP_REMOVED lines=9> */
[----:B------:R-:W-:Y:S01]  /*7cc0*/  FFMA R67, R67, UR52, -R72 ;  /* 0x0000003443437c23 */ /* 0x000fe20008000848 */
[----:B------:R-:W0:Y:S01]  /*7cd0*/  MUFU.EX2 R46, R46 ;  /* 0x0000002e002e7308 */ /* 0x000e220000000800 */
[----:B------:R-:W-:Y:S01]  /*7ce0*/  F2FP.BF16.F32.PACK_AB R15, R23, R20 ;  /* 0x00000014170f723e */ /* 0x000fe200000010ff */
[----:B------:R-:W-:Y:S01]  /*7cf0*/  FMUL R40, R52, 1.4426950216293334961 ;  /* 0x3fb8aa3b34287820 */ /* 0x000fe20000400000 */
[----:B------:R-:W-:Y:S01]  /*7d00*/  FMUL R43, R53, 1.4426950216293334961 ;  /* 0x3fb8aa3b352b7820 */ /* 0x000fe20000400000 */
[----:B-1----:R-:W-:Y:S01]  /*7d10*/  FADD R20, R44, R17 ;  /* 0x000000112c147221 */ /* 0x002fe20000000000 */
[----:B------:R-:W-:Y:S01]  /*7d20*/  FMUL R54, R54, 1.4426950216293334961 ;  /* 0x3fb8aa3b36367820 */ /* 0x000fe20000400000 */
        /* <DEDUP_REMOVED lines=13> */
[----:B------:R-:W1:Y:S01]  /*7e00*/  MUFU.EX2 R49, R49 ;  /* 0x0000003100317308 */ /* 0x000e620000000800 */
[----:B------:R-:W-:Y:S01]  /*7e10*/  F2FP.BF16.F32.PACK_AB R16, R29, R22 ;  /* 0x000000161d10723e */ /* 0x000fe200000010ff */
[----:B------:R-:W-:Y:S01]  /*7e20*/  FADD R22, R47, R20 ;  /* 0x000000142f167221 */ /* 0x000fe20000000000 */
[----:B------:R-:W-:-:S02]  /*7e30*/  F2FP.BF16.F32.PACK_AB R4, R193, R4 ;  /* 0x00000004c104723e */ /* 0x000fc400000010ff */
[----:B------:R-:W-:Y:S02]  /*7e40*/  F2FP.BF16.F32.PACK_AB R5, R200, R5 ;  /* 0x00000005c805723e */ /* 0x000fe400000010ff */
[----:B------:R-:W-:Y:S01]  /*7e50*/  F2FP.BF16.F32.PACK_AB R6, R201, R6 ;  /* 0x00000006c906723e */ /* 0x000fe200000010ff */
[----:B------:R-:W-:Y:S01]  /*7e60*/  MUFU.EX2 R40, R40 ;  /* 0x0000002800287308 */ /* 0x000fe20000000800 */
[----:B------:R-:W-:Y:S01]  /*7e70*/  F2FP.BF16.F32.PACK_AB R7, R192, R7 ;  /* 0x00000007c007723e */ /* 0x000fe200000010ff */
[----:B----4-:R-:W-:Y:S01]  /*7e80*/  FADD R23, R45, R22 ;  /* 0x000000162d177221 */ /* 0x010fe20000000000 */
[----:B------:R-:W-:-:S05]  /*7e90*/  F2FP.BF16.F32.PACK_AB R17, R28, R25 ;  /* 0x000000191c11723e */ /* 0x000fca00000010ff */
[----:B------:R-:W4:Y:S01]  /*7ea0*/  MUFU.EX2 R43, R43 ;  /* 0x0000002b002b7308 */ /* 0x000f220000000800 */
[----:B------:R-:W-:Y:S01]  /*7eb0*/  LOP3.LUT R29, R68, 0x3f, RZ, 0xc0, !PT ;  /* 0x0000003f441d7812 */ /* 0x000fe200078ec0ff */
[----:B0-----:R-:W-:-:S06]  /*7ec0*/  FADD R25, R48, R23 ;  /* 0x0000001730197221 */ /* 0x001fcc0000000000 */
[----:B------:R-:W-:Y:S08]  /*7ed0*/  MUFU.EX2 R207, R54 ;  /* 0x0000003600cf7308 */ /* 0x000ff00000000800 */
[----:B------:R-:W0:Y:S08]  /*7ee0*/  MUFU.EX2 R212, R55 ;  /* 0x0000003700d47308 */ /* 0x000e300000000800 */
        /* <DEDUP_REMOVED lines=11> */
[----:B------:R-:W0:Y:S01]  /*7fa0*/  MUFU.EX2 R201, R67 ;  /* 0x0000004300c97308 */ /* 0x000e220000000800 */
[----:B------:R-:W-:Y:S01]  /*7fb0*/  F2FP.BF16.F32.PACK_AB R23, R39, R34 ;  /* 0x000000222717723e */ /* 0x000fe200000010ff */
[----:B------:R-:W-:Y:S01]  /*7fc0*/  FADD R28, R46, R25 ;  /* 0x000000192e1c7221 */ /* 0x000fe20000000000 */
[----:B------:R-:W-:-:S02]  /*7fd0*/  SHF.L.U32 R39, R29, 0x1, RZ ;  /* 0x000000011d277819 */ /* 0x000fc400000006ff */
[----:B------:R-:W-:Y:S02]  /*7fe0*/  F2FP.BF16.F32.PACK_AB R9, R14, R9 ;  /* 0x000000090e09723e */ /* 0x000fe400000010ff */
[----:B------:R-:W-:Y:S02]  /*7ff0*/  F2FP.BF16.F32.PACK_AB R14, R24, R21 ;  /* 0x00000015180e723e */ /* 0x000fe400000010ff */
[----:B------:R-:W-:Y:S01]  /*8000*/  F2FP.BF16.F32.PACK_AB R24, R42, R37 ;  /* 0x000000252a18723e */ /* 0x000fe200000010ff */
[----:B-1----:R-:W-:Y:S01]  /*8010*/  FADD R37, R49, R28 ;  /* 0x0000001c31257221 */ /* 0x002fe20000000000 */
[----:B------:R-:W-:Y:S02]  /*8020*/  LOP3.LUT R39, R39, 0x90, R2, 0x78, !PT ;  /* 0x0000009027277812 */ /* 0x000fe400078e7802 */
[----:B------:R-:W-:Y:S02]  /*8030*/  F2FP.BF16.F32.PACK_AB R10, R13, R10 ;  /* 0x0000000a0d0a723e */ /* 0x000fe400000010ff */
[----:B------:R-:W-:-:S02]  /*8040*/  F2FP.BF16.F32.PACK_AB R13, R19, R18 ;  /* 0x00000012130d723e */ /* 0x000fc400000010ff */
[----:B------:R-:W-:Y:S02]  /*8050*/  F2FP.BF16.F32.PACK_AB R18, R32, R27 ;  /* 0x0000001b2012723e */ /* 0x000fe400000010ff */
[----:B------:R-:W-:Y:S02]  /*8060*/  F2FP.BF16.F32.PACK_AB R19, R31, R26 ;  /* 0x0000001a1f13723e */ /* 0x000fe400000010ff */
[----:B------:R-:W-:Y:S02]  /*8070*/  F2FP.BF16.F32.PACK_AB R20, R35, R30 ;  /* 0x0000001e2314723e */ /* 0x000fe400000010ff */
[----:B------:R-:W-:Y:S01]  /*8080*/  F2FP.BF16.F32.PACK_AB R21, R38, R33 ;  /* 0x000000212615723e */ /* 0x000fe200000010ff */
[----:B--2---:R-:W-:Y:S01]  /*8090*/  STS.U16 [R39+UR11+0x8000], R218 ;  /* 0x008000da27007988 */ /* 0x004fe2000800040b */
[----:B------:R-:W-:Y:S02]  /*80a0*/  F2FP.BF16.F32.PACK_AB R22, R41, R36 ;  /* 0x000000242916723e */ /* 0x000fe400000010ff */
[----:B------:R-:W-:Y:S01]  /*80b0*/  F2FP.BF16.F32.PACK_AB R25, R47, R44 ;  /* 0x0000002c2f19723e */ /* 0x000fe200000010ff */
[----:B-----5:R-:W-:Y:S01]  /*80c0*/  STS.U16 [R39+UR11+0x8400], R222 ;  /* 0x008400de27007988 */ /* 0x020fe2000800040b */
[----:B------:R-:W-:-:S02]  /*80d0*/  F2FP.BF16.F32.PACK_AB R26, R48, R45 ;  /* 0x0000002d301a723e */ /* 0x000fc400000010ff */
[----:B------:R-:W-:Y:S01]  /*80e0*/  F2FP.BF16.F32.PACK_AB R27, R49, R46 ;  /* 0x0000002e311b723e */ /* 0x000fe200000010ff */
[----:B------:R-:W-:Y:S01]  /*80f0*/  STS.U16 [R39+UR11+0x8800], R221 ;  /* 0x008800dd27007988 */ /* 0x000fe2000800040b */
[----:B----4-:R-:W-:Y:S01]  /*8100*/  F2FP.BF16.F32.PACK_AB R28, R43, R40 ;  /* 0x000000282b1c723e */ /* 0x010fe200000010ff */
[----:B------:R-:W-:Y:S01]  /*8110*/  FADD R40, R40, R37 ;  /* 0x0000002528287221 */ /* 0x000fe20000000000 */
[----:B0-----:R-:W-:Y:S01]  /*8120*/  F2FP.BF16.F32.PACK_AB R29, R212, R207 ;  /* 0x000000cfd41d723e */ /* 0x001fe200000010ff */
[----:B------:R0:W-:Y:S01]  /*8130*/  STS.U16 [R39+UR11+0x8c00], R220 ;  /* 0x008c00dc27007988 */ /* 0x0001e2000800040b */
[----:B------:R-:W-:Y:S02]  /*8140*/  F2FP.BF16.F32.PACK_AB R30, R214, R213 ;  /* 0x000000d5d61e723e */ /* 0x000fe400000010ff */
[----:B------:R-:W-:Y:S01]  /*8150*/  F2FP.BF16.F32.PACK_AB R31, R217, R216 ;  /* 0x000000d8d91f723e */ /* 0x000fe200000010ff */
[----:B------:R-:W-:Y:S01]  /*8160*/  STS.U16 [R39+UR11+0x9000], R225 ;  /* 0x009000e127007988 */ /* 0x000fe2000800040b */
[----:B------:R-:W-:-:S02]  /*8170*/  F2FP.BF16.F32.PACK_AB R32, R192, R215 ;  /* 0x000000d7c020723e */ /* 0x000fc400000010ff */
[----:B------:R-:W-:Y:S01]  /*8180*/  F2FP.BF16.F32.PACK_AB R33, R200, R193 ;  /* 0x000000c1c821723e */ /* 0x000fe200000010ff */
[----:B------:R-:W-:Y:S01]  /*8190*/  STS.U16 [R39+UR11+0x9400], R224 ;  /* 0x009400e027007988 */ /* 0x000fe2000800040b */
[----:B------:R-:W-:Y:S02]  /*81a0*/  F2FP.BF16.F32.PACK_AB R34, R205, R206 ;  /* 0x000000cecd22723e */ /* 0x000fe400000010ff */
[----:B------:R-:W-:Y:S01]  /*81b0*/  F2FP.BF16.F32.PACK_AB R35, R201, R204 ;  /* 0x000000ccc923723e */ /* 0x000fe200000010ff */
[----:B---3--:R-:W-:Y:S04]  /*81c0*/  STS.U16 [R39+UR11+0x9800], R223 ;  /* 0x009800df27007988 */ /* 0x008fe8000800040b */
[----:B------:R1:W-:Y:S01]  /*81d0*/  STS.U16 [R39+UR11+0x9c00], R227 ;  /* 0x009c00e327007988 */ /* 0x0003e2000800040b */
[----:B0-----:R-:W-:-:S03]  /*81e0*/  FADD R220, R43, R40 ;  /* 0x000000282bdc7221 */ /* 0x001fc60000000000 */
        /* <DEDUP_REMOVED lines=8> */
[----:B------:R-:W-:-:S03]  /*8270*/  FADD R218, -R72, R219 ;  /* 0x000000db48da7221 */ /* 0x000fc60000000100 */
        /* <DEDUP_REMOVED lines=8> */
[----:B------:R-:W-:Y:S03]  /*8300*/  STTM.x32 tmem[UR14+0x80], R4 ;  /* 0x00008004000079ed */ /* 0x000fe600082c000e */
        /* <DEDUP_REMOVED lines=9> */
[----:B--2---:R-:W-:Y:S01]  /*83a0*/  BAR.SYNC.DEFER_BLOCKING 0x0 ;  /* 0x0000000000007b1d */ /* 0x004fe20000010000 */
[----:B------:R-:W-:Y:S01]  /*83b0*/  FADD R207, R207, R220 ;  /* 0x000000dccfcf7221 */ /* 0x000fe20000000000 */
[----:B------:R-:W-:-:S04]  /*83c0*/  FMUL R218, R218, 1.4426950216293334961 ;  /* 0x3fb8aa3bdada7820 */ /* 0x000fc80000400000 */
[----:B-1----:R-:W1:Y:S01]  /*83d0*/  LDTM.x64 R4, tmem[UR14] ;  /* 0x0000000e000479ee */ /* 0x002e620008340000 */
[----:B------:R-:W-:Y:S02]  /*83e0*/  FADD R220, R212, R207 ;  /* 0x000000cfd4dc7221 */ /* 0x000fe40000000000 */
[----:B------:R-:W1:Y:S01]  /*83f0*/  MUFU.EX2 R212, R218 ;  /* 0x000000da00d47308 */ /* 0x000e620000000800 */
[----:B------:R-:W-:Y:S01]  /*8400*/  NOP ;  /* 0x0000000000007918 */ /* 0x000fe20000000000 */
[C---:B-1----:R-:W-:Y:S01]  /*8410*/  FMUL R4, R212.reuse, R4 ;  /* 0x00000004d4047220 */ /* 0x042fe20000400000 */
        /* <DEDUP_REMOVED lines=63> */
[----:B------:R0:W-:Y:S01]  /*8810*/  STTM.x64 tmem[UR14], R4 ;  /* 0x00000004000079ed */ /* 0x0001e2000834000e */
[----:B------:R-:W1:Y:S02]  /*8820*/  FENCE.VIEW.ASYNC.T ;  /* 0x00000000000073c6 */ /* 0x000e640000000200 */
[----:B-1----:R-:W-:Y:S01]  /*8830*/  BAR.SYNC.DEFER_BLOCKING 0x0 ;  /* 0x0000000000007b1d */ /* 0x002fe20000010000 */
[----:B------:R-:W-:-:S04]  /*8840*/  FADD R213, R213, R220 ;  /* 0x000000dcd5d57221 */ /* 0x000fc80000000000 */
[----:B------:R-:W-:-:S04]  /*8850*/  FADD R213, R214, R213 ;  /* 0x000000d5d6d57221 */ /* 0x000fc80000000000 */
[----:B------:R-:W-:Y:S01]  /*8860*/  FADD R216, R216, R213 ;  /* 0x000000d5d8d87221 */ /* 0x000fe20000000000 */
[----:B------:R1:W-:Y:S06]  /*8870*/  MEMBAR.ALL.CTA ;  /* 0x0000000000007992 */ /* 0x0003ec0000008000 */
[----:B-1----:R-:W1:Y:S01]  /*8880*/  FENCE.VIEW.ASYNC.S ;  /* 0x00000000000073c6 */ /* 0x002e620000000000 */
[----:B------:R-:W-:-:S04]  /*8890*/  FADD R216, R217, R216 ;  /* 0x000000d8d9d87221 */ /* 0x000fc80000000000 */
[----:B------:R-:W-:-:S04]  /*88a0*/  FADD R207, R215, R216 ;  /* 0x000000d8d7cf7221 */ /* 0x000fc80000000000 */
[----:B------:R-:W-:-:S04]  /*88b0*/  FADD R192, R192, R207 ;  /* 0x000000cfc0c07221 */ /* 0x000fc80000000000 */
[----:B------:R-:W-:-:S04]  /*88c0*/  FADD R193, R193, R192 ;  /* 0x000000c0c1c17221 */ /* 0x000fc80000000000 */
[----:B------:R-:W-:-:S04]  /*88d0*/  FADD R193, R200, R193 ;  /* 0x000000c1c8c17221 */ /* 0x000fc80000000000 */
[----:B------:R-:W-:-:S04]  /*88e0*/  FADD R206, R206, R193 ;  /* 0x000000c1cece7221 */ /* 0x000fc80000000000 */
[----:B------:R-:W-:Y:S01]  /*88f0*/  FADD R205, R205, R206 ;  /* 0x000000cecdcd7221 */ /* 0x000fe20000000000 */
[----:B------:R-:W-:-:S03]  /*8900*/  ULEA UR15, UR25, UR11, 0x3 ;  /* 0x0000000b190f7291 */ /* 0x000fc6000f8e18ff */
[----:B------:R-:W-:Y:S01]  /*8910*/  FADD R204, R204, R205 ;  /* 0x000000cdcccc7221 */ /* 0x000fe20000000000 */
[----:B------:R-:W-:-:S03]  /*8920*/  UIADD3 UR15, UPT, UPT, UR15, 0xa000, URZ ;  /* 0x0000a0000f0f7890 */ /* 0x000fc6000fffe0ff */
[----:B------:R-:W-:Y:S01]  /*8930*/  FADD R201, R201, R204 ;  /* 0x000000ccc9c97221 */ /* 0x000fe20000000000 */
[----:B------:R-:W-:Y:S01]  /*8940*/  UMOV UR5, UR6 ;  /* 0x0000000600057c82 */ /* 0x000fe20008000000 */
[----:B-1----:R-:W-:Y:S06]  /*8950*/  BAR.SYNC.DEFER_BLOCKING 0x0 ;  /* 0x0000000000007b1d */ /* 0x002fec0000010000 */
[----:B------:R-:W-:Y:S05]  /*8960*/  BRA.U UP1, `(.L_x_16) ;  /* 0x0000000101547547 */ /* 0x000fea000b800000 */
[----:B------:R-:W-:Y:S02]  /*8970*/  UIADD3 UR27, UPT, UPT, UR12, 0x88, URZ ;  /* 0x000000880c1b7890 */ /* 0x000fe4000fffe0ff */
[----:B------:R-:W-:Y:S02]  /*8980*/  UIADD3 UR34, UPT, UPT, UR12, 0x90, URZ ;  /* 0x000000900c227890 */ /* 0x000fe4000fffe0ff */
[----:B------:R-:W-:Y:S01]  /*8990*/  UIADD3 UR35, UPT, UPT, UR12, 0x98, URZ ;  /* 0x000000980c237890 */ /* 0x000fe2000fffe0ff */
        /* <DEDUP_REMOVED lines=18> */
.L_x_16:
[----:B------:R-:W-:Y:S01]  /*8ac0*/  UIADD3 UR25, UPT, UPT, UR25, 0x1, URZ ;  /* 0x0000000119197890 */ /* 0x000fe2000fffe0ff */
[----:B------:R-:W-:Y:S01]  /*8ad0*/  FFMA R73, R212, R73, R201 ;  /* 0x00000049d4497223 */ /* 0x000fe200000000c9 */
[----:B------:R-:W-:Y:S01]  /*8ae0*/  UIADD3 UR4, UPT, UPT, UR4, 0x40, URZ ;  /* 0x0000004004047890 */ /* 0x000fe2000fffe0ff */
[----:B------:R-:W-:Y:S01]  /*8af0*/  IADD3 R91, PT, PT, R91, UR23, RZ ;  /* 0x000000175b5b7c10 */ /* 0x000fe2000fffe0ff */
[----:B------:R-:W-:Y:S01]  /*8b00*/  UISETP.GT.AND UP2, UPT, UR25, 0x1, UPT ;  /* 0x000000011900788c */ /* 0x000fe2000bf44270 */
[----:B------:R-:W-:Y:S02]  /*8b10*/  IADD3 R90, PT, PT, R90, UR24, RZ ;  /* 0x000000185a5a7c10 */ /* 0x000fe4000fffe0ff */
[----:B------:R-:W-:Y:S01]  /*8b20*/  MOV R204, UR5 ;  /* 0x0000000500cc7c02 */ /* 0x000fe20008000f00 */
[----:B-1----:R-:W-:Y:S01]  /*8b30*/  USEL UR6, URZ, 0x1, !UP2 ;  /* 0x00000001ff067887 */ /* 0x002fe2000d000000 */
[----:B------:R-:W-:Y:S01]  /*8b40*/  MOV R219, R72 ;  /* 0x0000004800db7202 */ /* 0x000fe20000000f00 */
[----:B------:R-:W-:-:S02]  /*8b50*/  USEL UR25, UR25, URZ, !UP2 ;  /* 0x000000ff19197287 */ /* 0x000fc4000d000000 */
[----:B------:R-:W-:Y:S02]  /*8b60*/  UISETP.GE.AND UP2, UPT, UR4, UR20, UPT ;  /* 0x000000140400728c */ /* 0x000fe4000bf46270 */
[----:B------:R-:W-:-:S07]  /*8b70*/  ULOP3.LUT UR6, UR5, UR6, URZ, 0x3c, !UPT ;  /* 0x0000000605067292 */ /* 0x000fce000f8e3cff */
[----:B------:R-:W-:Y:S05]  /*8b80*/  BRA.U !UP2, `(.L_x_17) ;  /* 0xffffffd10a807547 */ /* 0x000fea000b83ffff */
.L_x_12:
[C---:B------:R-:W-:Y:S01]  /*8b90*/  FMUL R2, R73.reuse, 8388608 ;  /* 0x4b00000049027820 */ /* 0x040fe20000400000 */
[C---:B------:R-:W-:Y:S01]  /*8ba0*/  FSETP.GEU.AND P5, PT, R73.reuse, 1.175494350822287508e-38, PT ;  /* 0x008000004900780b */ /* 0x040fe20003fae000 */
[----:B-1----:R-:W1:Y:S01]  /*8bb0*/  LDCU UR4, c[0x0][0x3f0] ;  /* 0x00007e00ff0477ac */ /* 0x002e620008000800 */
[----:B0-----:R-:W-:Y:S01]  /*8bc0*/  HFMA2 R5, -RZ, RZ, 1.443359375, -0.2030029296875 ;  /* 0x3dc6b27fff057431 */ /* 0x001fe200000001ff */
[C---:B------:R-:W-:Y:S02]  /*8bd0*/  FSETP.GEU.AND P2, PT, |R73|.reuse, 1.175494350822287508e-38, PT ;  /* 0x008000004900780b */ /* 0x040fe40003f4e200 */
[----:B------:R-:W-:Y:S01]  /*8be0*/  FSEL R76, R2, R73, !P5 ;  /* 0x00000049024c7208 */ /* 0x000fe20006800000 */
[----:B------:R-:W0:Y:S01]  /*8bf0*/  LDCU.64 UR6, c[0x0][0x3e0] ;  /* 0x00007c00ff0677ac */ /* 0x000e220008000a00 */
[----:B------:R-:W-:Y:S02]  /*8c00*/  FSETP.GT.AND P3, PT, |R73|, 8.50705917302346158658e+37, PT ;  /* 0x7e8000004900780b */ /* 0x000fe40003f64200 */
[----:B------:R-:W-:-:S04]  /*8c10*/  IADD3 R2, PT, PT, R76, -0x3f3504f3, RZ ;  /* 0xc0cafb0d4c027810 */ /* 0x000fc80007ffe0ff */
[----:B------:R-:W-:-:S04]  /*8c20*/  LOP3.LUT R3, R2, 0xff800000, RZ, 0xc0, !PT ;  /* 0xff80000002037812 */ /* 0x000fc800078ec0ff */
[----:B------:R-:W-:Y:S01]  /*8c30*/  IADD3 R2, PT, PT, R76, -R3, RZ ;  /* 0x800000034c027210 */ /* 0x000fe20007ffe0ff */
[----:B-1----:R-:W-:-:S04]  /*8c40*/  UISETP.GE.AND UP0, UPT, UR4, 0x1, UPT ;  /* 0x000000010400788c */ /* 0x002fc8000bf06270 */
[----:B------:R-:W-:-:S04]  /*8c50*/  FADD R68, R2, -1 ;  /* 0xbf80000002447421 */ /* 0x000fc80000000000 */
[----:B------:R-:W-:-:S04]  /*8c60*/  FFMA.FTZ R5, R68, R5, -0.16845393180847167969 ;  /* 0xbe2c7f3044057423 */ /* 0x000fc80000010005 */
[----:B------:R-:W-:-:S04]  /*8c70*/  FFMA.FTZ R5, R68, R5, 0.1716887056827545166 ;  /* 0x3e2fcf2a44057423 */ /* 0x000fc80000010005 */
[----:B------:R-:W-:-:S04]  /*8c80*/  FFMA.FTZ R5, R68, R5, -0.17900948226451873779 ;  /* 0xbe374e4344057423 */ /* 0x000fc80000010005 */
[----:B------:R-:W-:-:S04]  /*8c90*/  FFMA.FTZ R5, R68, R5, 0.20512372255325317383 ;  /* 0x3e520bf444057423 */ /* 0x000fc80000010005 */
[----:B------:R-:W-:Y:S01]  /*8ca0*/  FFMA.FTZ R5, R68, R5, -0.24046532809734344482 ;  /* 0xbe763c8b44057423 */ /* 0x000fe20000010005 */
[----:B0-----:R-:W-:Y:S06]  /*8cb0*/  BRA.U !UP0, `(.L_x_18) ;  /* 0x0000000108107547 */ /* 0x001fec000b800000 */
[----:B------:R-:W-:-:S06]  /*8cc0*/  USHF.L.U32 UR5, UR5, 0x1f, URZ ;  /* 0x0000001f05057899 */ /* 0x000fcc00080006ff */
[----:B------:R-:W-:-:S04]  /*8cd0*/  MOV R2, UR5 ;  /* 0x0000000500027c02 */ /* 0x000fc80008000f00 */
[----:B------:R-:W0:Y:S02]  /*8ce0*/  SYNCS.PHASECHK.TRANS64.TRYWAIT P4, [UR15], R2 ;  /* 0x00000002ff0075a7 */ /* 0x000e24000808110f */
[----:B0-----:R-:W-:Y:S05]  /*8cf0*/  @!P4 BRA `(.L_x_19) ;  /* 0x0000002400f8c947 */ /* 0x001fea0003800000 */
.L_x_18:
[----:B------:R-:W-:Y:S01]  /*8d00*/  BAR.SYNC.DEFER_BLOCKING 0x0 ;  /* 0x0000000000007b1d */ /* 0x000fe20000010000 */
[----:B------:R-:W-:Y:S01]  /*8d10*/  FFMA.FTZ R5, R68, R5, 0.28857114911079406738 ;  /* 0x3e93bf9944057423 */ /* 0x000fe20000010005 */
[----:B------:R-:W-:Y:S01]  /*8d20*/  @P3 FMUL R73, R73, 0.25 ;  /* 0x3e80000049493820 */ /* 0x000fe20000400000 */
[----:B------:R-:W-:Y:S01]  /*8d30*/  ISETP.GE.U32.AND P6, PT, R76, 0x7f800000, PT ;  /* 0x7f8000004c00780c */ /* 0x000fe20003fc6070 */
[----:B------:R-:W-:Y:S01]  /*8d40*/  UIMAD UR4, UR10, UR6, URZ ;  /* 0x000000060a0472a4 */ /* 0x000fe2000f8e02ff */
[C---:B------:R-:W-:Y:S01]  /*8d50*/  FFMA.FTZ R69, R68.reuse, R5, -0.36067417263984680176 ;  /* 0xbeb8aa4944457423 */ /* 0x040fe20000010005 */
[----:B------:R-:W-:Y:S02]  /*8d60*/  @!P2 FMUL R73, R73, 16777216 ;  /* 0x4b8000004949a820 */ /* 0x000fe40000400000 */
[----:B------:R-:W0:Y:S01]  /*8d70*/  LDC.64 R74, c[0x0][0x398] ;  /* 0x0000e600ff4a7b82 */ /* 0x000e220000000a00 */
[----:B------:R-:W-:Y:S01]  /*8d80*/  FSEL R2, RZ, -23, P5 ;  /* 0xc1b80000ff027808 */ /* 0x000fe20002800000 */
[----:B------:R-:W-:Y:S01]  /*8d90*/  FFMA.FTZ R69, R68, R69, 0.48089820146560668945 ;  /* 0x3ef6384a44457423 */ /* 0x000fe20000010045 */
[----:B------:R-:W1:Y:S01]  /*8da0*/  MUFU.RCP R190, R73 ;  /* 0x0000004900be7308 */ /* 0x000e620000001000 */
[----:B------:R-:W-:Y:S01]  /*8db0*/  I2FP.F32.S32 R3, R3 ;  /* 0x0000000300037245 */ /* 0x000fe20000201400 */
[----:B------:R-:W-:-:S02]  /*8dc0*/  IMAD R70, R0, UR7, RZ ;  /* 0x0000000700467c24 */ /* 0x000fc4000f8e02ff */
[C---:B------:R-:W-:Y:S01]  /*8dd0*/  FFMA.FTZ R69, R68.reuse, R69, -0.72134751081466674805 ;  /* 0xbf38aa3b44457423 */ /* 0x040fe20000010045 */
[----:B------:R-:W-:Y:S01]  /*8de0*/  USHF.L.U32 UR5, UR4, 0x1, URZ ;  /* 0x0000000104057899 */ /* 0x000fe200080006ff */
[----:B------:R-:W-:Y:S02]  /*8df0*/  FFMA.FTZ R2, R3, 1.1920928955078125e-07, R2 ;  /* 0x3400000003027823 */ /* 0x000fe40000010002 */
[----:B------:R-:W-:Y:S01]  /*8e00*/  FMUL R69, R68, R69 ;  /* 0x0000004544457220 */ /* 0x000fe20000400000 */
[C---:B------:R-:W-:Y:S01]  /*8e10*/  SHF.L.U32 R3, R70.reuse, 0x1, RZ ;  /* 0x0000000146037819 */ /* 0x040fe200000006ff */
[----:B------:R-:W-:-:S04]  /*8e20*/  IMAD.HI R70, R70, 0x2, RZ ;  /* 0x0000000246467827 */ /* 0x000fc800078e02ff */
[C---:B------:R-:W-:Y:S01]  /*8e30*/  FMUL R69, R68.reuse, R69 ;  /* 0x0000004544457220 */ /* 0x040fe20000400000 */
[----:B------:R-:W2:Y:S02]  /*8e40*/  @!P1 SYNCS.CCTL.IV [UR11+0xa000] ;  /* 0x00a00000ff0099b1 */ /* 0x000ea4000800000b */
[----:B--2---:R-:W-:Y:S01]  /*8e50*/  BAR.SYNC.DEFER_BLOCKING 0x0 ;  /* 0x0000000000007b1d */ /* 0x004fe20000010000 */
[----:B------:R-:W-:-:S04]  /*8e60*/  FFMA.FTZ R69, R68, 1.4426950216293334961, R69 ;  /* 0x3fb8aa3b44457823 */ /* 0x000fc80000010045 */
[----:B------:R-:W-:Y:S01]  /*8e70*/  FADD R69, R2, R69 ;  /* 0x0000004502457221 */ /* 0x000fe20000000000 */
[----:B0-----:R-:W-:Y:S01]  /*8e80*/  IADD3 R2, P4, P5, R3, UR5, R74 ;  /* 0x0000000503027c10 */ /* 0x001fe2000fd9e04a */
[----:B------:R-:W-:Y:S01]  /*8e90*/  UIMAD.WIDE UR4, UR4, 0x2, URZ ;  /* 0x00000002040478a5 */ /* 0x000fe2000f8e02ff */
[----:B------:R-:W0:Y:S01]  /*8ea0*/  LDTM.x64 R4, tmem[UR14] ;  /* 0x0000000e000479ee */ /* 0x000e220008340000 */
[----:B------:R-:W-:-:S05]  /*8eb0*/  @P6 MOV R3, 0x7f800000 ;  /* 0x7f80000000036802 */ /* 0x000fca0000000f00 */
[----:B------:R-:W-:Y:S01]  /*8ec0*/  @P6 FFMA.FTZ R69, R76, R3, +INF ;  /* 0x7f8000004c456423 */ /* 0x000fe20000010003 */
[----:B------:R-:W-:Y:S02]  /*8ed0*/  IADD3.X R3, PT, PT, R70, UR5, R75, P4, P5 ;  /* 0x0000000546037c10 */ /* 0x000fe4000a7ea44b */
[----:B------:R-:W-:Y:S01]  /*8ee0*/  FSETP.NEU.AND P6, PT, R76, RZ, PT ;  /* 0x000000ff4c00720b */ /* 0x000fe20003fcd000 */
[----:B------:R-:W2:Y:S03]  /*8ef0*/  LDCU UR4, c[0x0][0x3ec] ;  /* 0x00007d80ff0477ac */ /* 0x000ea60008000800 */
[----:B------:R-:W-:Y:S01]  /*8f00*/  FSEL R69, R69, -INF , P6 ;  /* 0xff80000045457808 */ /* 0x000fe20003000000 */
[----:B------:R-:W3:Y:S01]  /*8f10*/  @!P1 SYNCS.CCTL.IV [UR11+0xa008] ;  /* 0x00a00800ff0099b1 */ /* 0x000ee2000800000b */
[----:B------:R-:W-:-:S03]  /*8f20*/  NOP ;  /* 0x0000000000007918 */ /* 0x000fc60000000000 */
[----:B------:R-:W-:Y:S01]  /*8f30*/  FFMA R192, R69, 0.69314718246459960938, R72 ;  /* 0x3f31721845c07823 */ /* 0x000fe20000000048 */
[----:B0-----:R-:W-:Y:S01]  /*8f40*/  @P3 FMUL R4, R4, 0.25 ;  /* 0x3e80000004043820 */ /* 0x001fe20000400000 */
[----:B------:R-:W-:Y:S01]  /*8f50*/  @P3 FMUL R5, R5, 0.25 ;  /* 0x3e80000005053820 */ /* 0x000fe20000400000 */
[----:B------:R-:W-:Y:S01]  /*8f60*/  @P3 FMUL R6, R6, 0.25 ;  /* 0x3e80000006063820 */ /* 0x000fe20000400000 */
[----:B------:R-:W-:Y:S01]  /*8f70*/  @P3 FMUL R7, R7, 0.25 ;  /* 0x3e80000007073820 */ /* 0x000fe20000400000 */
[----:B------:R-:W-:Y:S01]  /*8f80*/  @!P2 FMUL R4, R4, 16777216 ;  /* 0x4b8000000404a820 */ /* 0x000fe20000400000 */
[----:B------:R-:W-:Y:S01]  /*8f90*/  @!P2 FMUL R5, R5, 16777216 ;  /* 0x4b8000000505a820 */ /* 0x000fe20000400000 */
[----:B------:R-:W-:Y:S01]  /*8fa0*/  @P3 FMUL R15, R15, 0.25 ;  /* 0x3e8000000f0f3820 */ /* 0x000fe20000400000 */
[----:B------:R-:W-:Y:S01]  /*8fb0*/  @!P2 FMUL R6, R6, 16777216 ;  /* 0x4b8000000606a820 */ /* 0x000fe20000400000 */
[C---:B-1----:R-:W-:Y:S01]  /*8fc0*/  FMUL R4, R190.reuse, R4 ;  /* 0x00000004be047220 */ /* 0x042fe20000400000 */
[----:B------:R-:W-:Y:S01]  /*8fd0*/  FMUL R5, R190, R5 ;  /* 0x00000005be057220 */ /* 0x000fe20000400000 */
[----:B------:R-:W-:Y:S01]  /*8fe0*/  @!P2 FMUL R7, R7, 16777216 ;  /* 0x4b8000000707a820 */ /* 0x000fe20000400000 */
[----:B------:R-:W-:Y:S01]  /*8ff0*/  @P3 FMUL R13, R13, 0.25 ;  /* 0x3e8000000d0d3820 */ /* 0x000fe20000400000 */
[----:B------:R-:W-:Y:S01]  /*9000*/  @P3 FMUL R14, R14, 0.25 ;  /* 0x3e8000000e0e3820 */ /* 0x000fe20000400000 */
[----:B------:R-:W-:Y:S01]  /*9010*/  @P3 FMUL R21, R21, 0.25 ;  /* 0x3e80000015153820 */ /* 0x000fe20000400000 */
[----:B------:R-:W-:Y:S01]  /*9020*/  F2FP.BF16.F32.PACK_AB R4, R5, R4 ;  /* 0x000000040504723e */ /* 0x000fe200000010ff */
[----:B------:R-:W-:Y:S01]  /*9030*/  @!P2 FMUL R15, R15, 16777216 ;  /* 0x4b8000000f0fa820 */ /* 0x000fe20000400000 */
[----:B------:R-:W0:Y:S01]  /*9040*/  LDC R5, c[0x0][0x3e8] ;  /* 0x0000fa00ff057b82 */ /* 0x000e220000000800 */
[----:B------:R-:W-:Y:S01]  /*9050*/  FMUL R193, R190, R6 ;  /* 0x00000006bec17220 */ /* 0x000fe20000400000 */
[----:B------:R-:W-:Y:S01]  /*9060*/  @P3 FMUL R16, R16, 0.25 ;  /* 0x3e80000010103820 */ /* 0x000fe20000400000 */
[----:B------:R-:W-:Y:S01]  /*9070*/  FMUL R6, R190, R7 ;  /* 0x00000007be067220 */ /* 0x000fe20000400000 */
[----:B------:R-:W-:Y:S01]  /*9080*/  @P3 FMUL R17, R17, 0.25 ;  /* 0x3e80000011113820 */ /* 0x000fe20000400000 */
[----:B------:R-:W-:Y:S01]  /*9090*/  @!P2 FMUL R13, R13, 16777216 ;  /* 0x4b8000000d0da820 */ /* 0x000fe20000400000 */
[----:B------:R-:W-:Y:S01]  /*90a0*/  @!P2 FMUL R14, R14, 16777216 ;  /* 0x4b8000000e0ea820 */ /* 0x000fe20000400000 */
[----:B------:R-:W-:Y:S01]  /*90b0*/  @P3 FMUL R9, R9, 0.25 ;  /* 0x3e80000009093820 */ /* 0x000fe20000400000 */
[----:B------:R-:W-:Y:S01]  /*90c0*/  @P3 FMUL R20, R20, 0.25 ;  /* 0x3e80000014143820 */ /* 0x000fe20000400000 */
[----:B------:R-:W-:Y:S01]  /*90d0*/  @P3 FMUL R29, R29, 0.25 ;  /* 0x3e8000001d1d3820 */ /* 0x000fe20000400000 */
[----:B------:R-:W-:Y:S01]  /*90e0*/  @!P2 FMUL R21, R21, 16777216 ;  /* 0x4b8000001515a820 */ /* 0x000fe20000400000 */
[----:B------:R-:W-:Y:S01]  /*90f0*/  @P3 FMUL R8, R8, 0.25 ;  /* 0x3e80000008083820 */ /* 0x000fe20000400000 */
[----:B------:R-:W-:Y:S01]  /*9100*/  @P3 FMUL R27, R27, 0.25 ;  /* 0x3e8000001b1b3820 */ /* 0x000fe20000400000 */
[----:B------:R-:W-:Y:S01]  /*9110*/  FMUL R139, R190, R15 ;  /* 0x0000000fbe8b7220 */ /* 0x000fe20000400000 */
[----:B------:R-:W-:Y:S01]  /*9120*/  @P3 FMUL R19, R19, 0.25 ;  /* 0x3e80000013133820 */ /* 0x000fe20000400000 */
[----:B------:R-:W-:Y:S01]  /*9130*/  @!P2 FMUL R16, R16, 16777216 ;  /* 0x4b8000001010a820 */ /* 0x000fe20000400000 */
[----:B------:R-:W-:Y:S01]  /*9140*/  @P3 FMUL R10, R10, 0.25 ;  /* 0x3e8000000a0a3820 */ /* 0x000fe20000400000 */
[----:B------:R-:W-:Y:S01]  /*9150*/  @P3 FMUL R11, R11, 0.25 ;  /* 0x3e8000000b0b3820 */ /* 0x000fe20000400000 */
[----:B------:R-:W-:Y:S01]  /*9160*/  @P3 FMUL R12, R12, 0.25 ;  /* 0x3e8000000c0c3820 */ /* 0x000fe20000400000 */
[----:B------:R-:W-:Y:S01]  /*9170*/  @P3 FMUL R18, R18, 0.25 ;  /* 0x3e80000012123820 */ /* 0x000fe20000400000 */
[----:B------:R-:W-:Y:S01]  /*9180*/  @P3 FMUL R22, R22, 0.25 ;  /* 0x3e80000016163820 */ /* 0x000fe20000400000 */
[----:B------:R-:W-:Y:S01]  /*9190*/  @P3 FMUL R23, R23, 0.25 ;  /* 0x3e80000017173820 */ /* 0x000fe20000400000 */
[----:B------:R-:W-:Y:S01]  /*91a0*/  @P3 FMUL R24, R24, 0.25 ;  /* 0x3e80000018183820 */ /* 0x000fe20000400000 */
[----:B------:R-:W-:Y:S01]  /*91b0*/  @P3 FMUL R25, R25, 0.25 ;  /* 0x3e80000019193820 */ /* 0x000fe20000400000 */
[----:B0-----:R-:W-:-:S02]  /*91c0*/  IMAD R7, R5, 0x30, RZ ;  /* 0x0000003005077824 */ /* 0x001fc400078e02ff */
[----:B------:R-:W-:Y:S01]  /*91d0*/  @P3 FMUL R26, R26, 0.25 ;  /* 0x3e8000001a1a3820 */ /* 0x000fe20000400000 */
[----:B------:R-:W-:Y:S02]  /*91e0*/  IMAD R15, R5, 0x18, RZ ;  /* 0x00000018050f7824 */ /* 0x000fe400078e02ff */
        /* <DEDUP_REMOVED lines=39> */
[----:B------:R-:W-:Y:S01]  /*9460*/  @!P2 FMUL R17, R17, 16777216 ;  /* 0x4b8000001111a820 */ /* 0x000fe20000400000 */
[C---:B------:R-:W-:Y:S01]  /*9470*/  FMUL R137, R190.reuse, R13 ;  /* 0x0000000dbe897220 */ /* 0x040fe20000400000 */
[----:B------:R-:W-:Y:S01]  /*9480*/  FMUL R138, R190, R14 ;  /* 0x0000000ebe8a7220 */ /* 0x000fe20000400000 */
[----:B------:R-:W-:-:S02]  /*9490*/  IMAD R237, R5, 0x60, RZ ;  /* 0x0000006005ed7824 */ /* 0x000fc400078e02ff */
[----:B------:R-:W-:Y:S01]  /*94a0*/  @!P2 FMUL R9, R9, 16777216 ;  /* 0x4b8000000909a820 */ /* 0x000fe20000400000 */
[----:B------:R-:W-:Y:S01]  /*94b0*/  @!P2 FMUL R20, R20, 16777216 ;  /* 0x4b8000001414a820 */ /* 0x000fe20000400000 */
[----:B------:R-:W-:Y:S01]  /*94c0*/  @!P2 FMUL R29, R29, 16777216 ;  /* 0x4b8000001d1da820 */ /* 0x000fe20000400000 */
[----:B------:R-:W-:Y:S01]  /*94d0*/  FMUL R145, R190, R21 ;  /* 0x00000015be917220 */ /* 0x000fe20000400000 */
[----:B------:R-:W-:Y:S01]  /*94e0*/  IMAD R13, R5, 0x6, RZ ;  /* 0x00000006050d7824 */ /* 0x000fe200078e02ff */
[----:B------:R-:W-:Y:S01]  /*94f0*/  IADD3 R14, P3, PT, R7, R2, RZ ;  /* 0x00000002070e7210 */ /* 0x000fe20007f7e0ff */
[----:B------:R-:W-:Y:S01]  /*9500*/  @!P2 FMUL R8, R8, 16777216 ;  /* 0x4b8000000808a820 */ /* 0x000fe20000400000 */
[----:B------:R-:W-:Y:S01]  /*9510*/  @!P2 FMUL R27, R27, 16777216 ;  /* 0x4b8000001b1ba820 */ /* 0x000fe20000400000 */
[----:B------:R-:W-:Y:S02]  /*9520*/  IMAD R21, R5, 0x50, RZ ;  /* 0x0000005005157824 */ /* 0x000fe400078e02ff */
[----:B------:R-:W-:Y:S01]  /*9530*/  @!P2 FMUL R19, R19, 16777216 ;  /* 0x4b8000001313a820 */ /* 0x000fe20000400000 */
[----:B------:R-:W-:Y:S01]  /*9540*/  FMUL R140, R190, R16 ;  /* 0x00000010be8c7220 */ /* 0x000fe20000400000 */
[----:B------:R-:W-:Y:S01]  /*9550*/  @!P2 FMUL R10, R10, 16777216 ;  /* 0x4b8000000a0aa820 */ /* 0x000fe20000400000 */
        /* <DEDUP_REMOVED lines=47> */
[----:B------:R-:W-:Y:S01]  /*9850*/  FMUL R141, R190, R17 ;  /* 0x00000011be8d7220 */ /* 0x000fe20000400000 */
[----:B------:R-:W-:Y:S01]  /*9860*/  F2FP.BF16.F32.PACK_AB R193, R6, R193 ;  /* 0x000000c106c1723e */ /* 0x000fe200000010ff */
[C---:B------:R-:W-:Y:S01]  /*9870*/  FMUL R133, R190.reuse, R9 ;  /* 0x00000009be857220 */ /* 0x040fe20000400000 */
[----:B------:R-:W-:Y:S01]  /*9880*/  IADD3 R16, P5, PT, R15, R2, RZ ;  /* 0x000000020f107210 */ /* 0x000fe20007fbe0ff */
[C---:B------:R-:W-:Y:S01]  /*9890*/  FMUL R144, R190.reuse, R20 ;  /* 0x00000014be907220 */ /* 0x040fe20000400000 */
[C---:B------:R-:W-:Y:S01]  /*98a0*/  FMUL R153, R190.reuse, R29 ;  /* 0x0000001dbe997220 */ /* 0x040fe20000400000 */
[----:B------:R-:W-:Y:S01]  /*98b0*/  IMAD R17, R5, 0xc, RZ ;  /* 0x0000000c05117824 */ /* 0x000fe200078e02ff */
[----:B------:R-:W-:Y:S01]  /*98c0*/  IADD3 R6, P2, PT, R237, R2, RZ ;  /* 0x00000002ed067210 */ /* 0x000fe20007f5e0ff */
[C---:B------:R-:W-:Y:S01]  /*98d0*/  FMUL R132, R190.reuse, R8 ;  /* 0x00000008be847220 */ /* 0x040fe20000400000 */
[----:B------:R-:W-:Y:S01]  /*98e0*/  LEA.HI.X.SX32 R15, R15, R3, 0x1, P3 ;  /* 0x000000030f0f7211 */ /* 0x000fe200018f0eff */
[C---:B------:R-:W-:Y:S01]  /*98f0*/  FMUL R151, R190.reuse, R27 ;  /* 0x0000001bbe977220 */ /* 0x040fe20000400000 */
[C---:B------:R-:W-:Y:S01]  /*9900*/  LEA R9, R5.reuse, R5, 0x1 ;  /* 0x0000000505097211 */ /* 0x040fe200078e08ff */
[----:B------:R-:W-:Y:S01]  /*9910*/  IMAD R29, R5, 0x28, RZ ;  /* 0x00000028051d7824 */ /* 0x000fe200078e02ff */
[-C--:B------:R-:W-:Y:S01]  /*9920*/  IADD3 R20, P3, PT, R13, R2.reuse, RZ ;  /* 0x000000020d147210 */ /* 0x080fe20007f7e0ff */
[----:B------:R-:W-:Y:S01]  /*9930*/  FMUL R143, R190, R19 ;  /* 0x00000013be8f7220 */ /* 0x000fe20000400000 */
[----:B------:R-:W-:Y:S01]  /*9940*/  IMAD R27, R5, 0xa, RZ ;  /* 0x0000000a051b7824 */ /* 0x000fe200078e02ff */
[----:B------:R-:W-:Y:S01]  /*9950*/  IADD3 R8, P4, PT, R21, R2, RZ ;  /* 0x0000000215087210 */ /* 0x000fe20007f9e0ff */
[----:B------:R-:W-:-:S02]  /*9960*/  IMAD R245, R5, 0x70, RZ ;  /* 0x0000007005f57824 */ /* 0x000fc400078e02ff */
[C---:B------:R-:W-:Y:S01]  /*9970*/  FMUL R142, R190.reuse, R18 ;  /* 0x00000012be8e7220 */ /* 0x040fe20000400000 */
[----:B------:R-:W-:Y:S01]  /*9980*/  IMAD R19, R5, 0x48, RZ ;  /* 0x0000004805137824 */ /* 0x000fe200078e02ff */
[----:B------:R-:W-:Y:S01]  /*9990*/  LEA.HI.X.SX32 R7, R7, R3, 0x1, P2 ;  /* 0x0000000307077211 */ /* 0x000fe200010f0eff */
[C---:B------:R-:W-:Y:S01]  /*99a0*/  FMUL R149, R190.reuse, R25 ;  /* 0x00000019be957220 */ /* 0x040fe20000400000 */
[----:B------:R-:W-:Y:S01]  /*99b0*/  IADD3 R18, P2, PT, R17, R2, RZ ;  /* 0x0000000211127210 */ /* 0x000fe20007f5e0ff */
[C---:B------:R-:W-:Y:S01]  /*99c0*/  FMUL R135, R190.reuse, R11 ;  /* 0x0000000bbe877220 */ /* 0x040fe20000400000 */
[----:B------:R-:W-:Y:S01]  /*99d0*/  LEA.HI.X.SX32 R21, R9, R3, 0x1, P3 ;  /* 0x0000000309157211 */ /* 0x000fe200018f0eff */
[C---:B------:R-:W-:Y:S01]  /*99e0*/  FMUL R152, R190.reuse, R28 ;  /* 0x0000001cbe987220 */ /* 0x040fe20000400000 */
[C---:B------:R-:W-:Y:S01]  /*99f0*/  FMUL R157, R190.reuse, R33 ;  /* 0x00000021be9d7220 */ /* 0x040fe20000400000 */
[C---:B------:R-:W-:Y:S01]  /*9a00*/  FMUL R161, R190.reuse, R37 ;  /* 0x00000025bea17220 */ /* 0x040fe20000400000 */
[----:B------:R-:W-:Y:S01]  /*9a10*/  IMAD R25, R5, 0x14, RZ ;  /* 0x0000001405197824 */ /* 0x000fe200078e02ff */
[----:B------:R-:W-:Y:S01]  /*9a20*/  LEA.HI.X.SX32 R9, R29, R3, 0x1, P4 ;  /* 0x000000031d097211 */ /* 0x000fe200020f0eff */
[C---:B------:R-:W-:Y:S01]  /*9a30*/  FMUL R134, R190.reuse, R10 ;  /* 0x0000000abe867220 */ /* 0x040fe20000400000 */
[C---:B------:R-:W-:Y:S01]  /*9a40*/  FMUL R136, R190.reuse, R12 ;  /* 0x0000000cbe887220 */ /* 0x040fe20000400000 */
[C---:B------:R-:W-:Y:S01]  /*9a50*/  FMUL R159, R190.reuse, R35 ;  /* 0x00000023be9f7220 */ /* 0x040fe20000400000 */
[C---:B------:R-:W-:Y:S01]  /*9a60*/  LEA R11, R5.reuse, R5, 0x2 ;  /* 0x00000005050b7211 */ /* 0x040fe200078e10ff */
[----:B------:R-:W-:Y:S01]  /*9a70*/  IMAD R37, R5, 0x38, RZ ;  /* 0x0000003805257824 */ /* 0x000fe200078e02ff */
[-C--:B------:R-:W-:Y:S01]  /*9a80*/  IADD3 R28, P4, PT, R27, R2.reuse, RZ ;  /* 0x000000021b1c7210 */ /* 0x080fe20007f9e0ff */
[----:B------:R-:W-:Y:S01]  /*9a90*/  IMAD R33, R5, 0x1c, RZ ;  /* 0x0000001c05217824 */ /* 0x000fe200078e02ff */
[-C--:B------:R-:W-:Y:S01]  /*9aa0*/  IADD3 R10, P1, PT, R245, R2.reuse, RZ ;  /* 0x00000002f50a7210 */ /* 0x080fe20007f3e0ff */
[----:B------:R-:W-:Y:S01]  /*9ab0*/  IMAD R35, R5, 0xe, RZ ;  /* 0x0000000e05237824 */ /* 0x000fe200078e02ff */
[----:B------:R-:W-:Y:S01]  /*9ac0*/  IADD3 R12, P6, PT, R19, R2, RZ ;  /* 0x00000002130c7210 */ /* 0x000fe20007fde0ff */
[C---:B------:R-:W-:Y:S01]  /*9ad0*/  FMUL R148, R190.reuse, R24 ;  /* 0x00000018be947220 */ /* 0x040fe20000400000 */
[----:B------:R-:W-:Y:S01]  /*9ae0*/  LEA.HI.X.SX32 R19, R13, R3, 0x1, P2 ;  /* 0x000000030d137211 */ /* 0x000fe200010f0eff */
[C---:B------:R-:W-:Y:S01]  /*9af0*/  FMUL R150, R190.reuse, R26 ;  /* 0x0000001abe967220 */ /* 0x040fe20000400000 */
[----:B------:R-:W-:Y:S01]  /*9b00*/  IADD3 R24, P2, PT, R29, R2, RZ ;  /* 0x000000021d187210 */ /* 0x000fe20007f5e0ff */
[C---:B------:R-:W-:Y:S01]  /*9b10*/  FMUL R158, R190.reuse, R34 ;  /* 0x00000022be9e7220 */ /* 0x040fe20000400000 */
[C---:B------:R-:W-:Y:S01]  /*9b20*/  FMUL R167, R190.reuse, R43 ;  /* 0x0000002bbea77220 */ /* 0x040fe20000400000 */
[----:B------:R-:W-:Y:S01]  /*9b30*/  IADD3 R26, P3, PT, R25, R2, RZ ;  /* 0x00000002191a7210 */ /* 0x000fe20007f7e0ff */
[C---:B------:R-:W-:Y:S01]  /*9b40*/  FMUL R147, R190.reuse, R23 ;  /* 0x00000017be937220 */ /* 0x040fe20000400000 */
[----:B------:R-:W-:Y:S01]  /*9b50*/  LEA.HI.X.SX32 R29, R11, R3, 0x1, P4 ;  /* 0x000000030b1d7211 */ /* 0x000fe200020f0eff */
[C---:B------:R-:W-:Y:S01]  /*9b60*/  FMUL R160, R190.reuse, R36 ;  /* 0x00000024bea07220 */ /* 0x040fe20000400000 */
[C---:B------:R-:W-:Y:S01]  /*9b70*/  FMUL R165, R190.reuse, R41 ;  /* 0x00000029bea57220 */ /* 0x040fe20000400000 */
[----:B------:R-:W-:Y:S01]  /*9b80*/  IMAD R43, R5, 0x24, RZ ;  /* 0x00000024052b7824 */ /* 0x000fe200078e02ff */
[----:B------:R-:W-:Y:S01]  /*9b90*/  IADD3 R34, P4, PT, R33, R2, RZ ;  /* 0x0000000221227210 */ /* 0x000fe20007f9e0ff */
[----:B------:R-:W-:Y:S01]  /*9ba0*/  IMAD R41, R5, 0x12, RZ ;  /* 0x0000001205297824 */ /* 0x000fe200078e02ff */
[----:B------:R-:W-:Y:S01]  /*9bb0*/  LEA.HI.X.SX32 R11, R37, R3, 0x1, P1 ;  /* 0x00000003250b7211 */ /* 0x000fe200008f0eff */
[C---:B------:R-:W-:Y:S01]  /*9bc0*/  FMUL R156, R190.reuse, R32 ;  /* 0x00000020be9c7220 */ /* 0x040fe20000400000 */
[----:B------:R-:W-:Y:S01]  /*9bd0*/  LEA R23, R5, -R5, 0x3 ;  /* 0x8000000505177211 */ /* 0x000fe200078e18ff */
[C---:B------:R-:W-:Y:S01]  /*9be0*/  FMUL R164, R190.reuse, R40 ;  /* 0x00000028bea47220 */ /* 0x040fe20000400000 */
[-C--:B------:R-:W-:Y:S01]  /*9bf0*/  IADD3 R36, P1, PT, R35, R2.reuse, RZ ;  /* 0x0000000223247210 */ /* 0x080fe20007f3e0ff */
[C---:B------:R-:W-:Y:S01]  /*9c00*/  FMUL R173, R190.reuse, R49 ;  /* 0x00000031bead7220 */ /* 0x040fe20000400000 */
[----:B------:R-:W-:Y:S01]  /*9c10*/  LEA.HI.X.SX32 R27, R27, R3, 0x1, P3 ;  /* 0x000000031b1b7211 */ /* 0x000fe200018f0eff */
[C---:B------:R-:W-:Y:S01]  /*9c20*/  FMUL R155, R190.reuse, R31 ;  /* 0x0000001fbe9b7220 */ /* 0x040fe20000400000 */
[----:B------:R-:W-:Y:S01]  /*9c30*/  IADD3 R32, P3, PT, R37, R2, RZ ;  /* 0x0000000225207210 */ /* 0x000fe20007f7e0ff */
[C---:B------:R-:W-:Y:S01]  /*9c40*/  FMUL R166, R190.reuse, R42 ;  /* 0x0000002abea67220 */ /* 0x040fe20000400000 */
[----:B------:R-:W-:Y:S01]  /*9c50*/  LEA.HI.X.SX32 R35, R35, R3, 0x1, P4 ;  /* 0x0000000323237211 */ /* 0x000fe200020f0eff */
[C---:B------:R-:W-:Y:S01]  /*9c60*/  FMUL R171, R190.reuse, R47 ;  /* 0x0000002fbeab7220 */ /* 0x040fe20000400000 */
[----:B------:R-:W-:Y:S01]  /*9c70*/  IMAD R49, R5, 0x2c, RZ ;  /* 0x0000002c05317824 */ /* 0x000fe200078e02ff */
[----:B------:R-:W-:Y:S01]  /*9c80*/  IADD3 R40, P4, PT, R43, R2, RZ ;  /* 0x000000022b287210 */ /* 0x000fe20007f9e0ff */
[----:B------:R-:W-:Y:S01]  /*9c90*/  IMAD R233, R5, 0x58, RZ ;  /* 0x0000005805e97824 */ /* 0x000fe200078e02ff */
[----:B------:R-:W-:Y:S01]  /*9ca0*/  LEA.HI.X.SX32 R37, R23, R3, 0x1, P1 ;  /* 0x0000000317257211 */ /* 0x000fe200008f0eff */
[C---:B------:R-:W-:Y:S01]  /*9cb0*/  IMAD R47, R5.reuse, 0x16, RZ ;  /* 0x00000016052f7824 */ /* 0x040fe200078e02ff */
[----:B------:R-:W-:Y:S01]  /*9cc0*/  LEA R31, R5, R5, 0x3 ;  /* 0x00000005051f7211 */ /* 0x000fe200078e18ff */
[C---:B------:R-:W-:Y:S01]  /*9cd0*/  FMUL R146, R190.reuse, R22 ;  /* 0x00000016be927220 */ /* 0x040fe20000400000 */
[----:B------:R-:W-:Y:S01]  /*9ce0*/  IADD3 R42, P1, PT, R41, R2, RZ ;  /* 0x00000002292a7210 */ /* 0x000fe20007f3e0ff */
[C---:B------:R-:W-:Y:S01]  /*9cf0*/  FMUL R163, R190.reuse, R39 ;  /* 0x00000027bea37220 */ /* 0x040fe20000400000 */
[C---:B------:R-:W-:Y:S01]  /*9d00*/  FMUL R170, R190.reuse, R46 ;  /* 0x0000002ebeaa7220 */ /* 0x040fe20000400000 */
[C---:B------:R-:W-:Y:S01]  /*9d10*/  FMUL R179, R190.reuse, R55 ;  /* 0x00000037beb37220 */ /* 0x040fe20000400000 */
[-C--:B------:R-:W-:Y:S01]  /*9d20*/  LEA.HI.X.SX32 R17, R17, R3.reuse, 0x1, P5 ;  /* 0x0000000311117211 */ /* 0x080fe200028f0eff */
[C---:B------:R-:W-:Y:S01]  /*9d30*/  FMUL R172, R190.reuse, R48 ;  /* 0x00000030beac7220 */ /* 0x040fe20000400000 */
[----:B------:R-:W-:Y:S01]  /*9d40*/  LEA.HI.X.SX32 R13, R43, R3, 0x1, P6 ;  /* 0x000000032b0d7211 */ /* 0x000fe200030f0eff */
[C---:B------:R-:W-:Y:S01]  /*9d50*/  FMUL R177, R190.reuse, R53 ;  /* 0x00000035beb17220 */ /* 0x040fe20000400000 */
[-C--:B------:R-:W-:Y:S01]  /*9d60*/  LEA.HI.X.SX32 R41, R41, R3.reuse, 0x1, P4 ;  /* 0x0000000329297211 */ /* 0x080fe200020f0eff */
[----:B------:R-:W-:Y:S01]  /*9d70*/  IMAD R39, R5, 0xb, RZ ;  /* 0x0000000b05277824 */ /* 0x000fe200078e02ff */
[-C--:B------:R-:W-:Y:S01]  /*9d80*/  IADD3 R22, P5, PT, R233, R2.reuse, RZ ;  /* 0x00000002e9167210 */ /* 0x080fe20007fbe0ff */
[----:B------:R-:W-:Y:S01]  /*9d90*/  IMAD R55, R5, 0x34, RZ ;  /* 0x0000003405377824 */ /* 0x000fe200078e02ff */
[-C--:B------:R-:W-:Y:S01]  /*9da0*/  IADD3 R46, P4, PT, R49, R2.reuse, RZ ;  /* 0x00000002312e7210 */ /* 0x080fe20007f9e0ff */
[----:B------:R-:W-:Y:S01]  /*9db0*/  IMAD R241, R5, 0x68, RZ ;  /* 0x0000006805f17824 */ /* 0x000fe200078e02ff */
[----:B------:R-:W-:Y:S01]  /*9dc0*/  LEA.HI.X.SX32 R43, R31, R3, 0x1, P1 ;  /* 0x000000031f2b7211 */ /* 0x000fe200008f0eff */
[----:B------:R-:W-:Y:S01]  /*9dd0*/  IMAD R53, R5, 0x1a, RZ ;  /* 0x0000001a05357824 */ /* 0x000fe200078e02ff */
[----:B------:R-:W-:Y:S01]  /*9de0*/  IADD3 R48, P1, PT, R47, R2, RZ ;  /* 0x000000022f307210 */ /* 0x000fe20007f3e0ff */
[C---:B------:R-:W-:Y:S01]  /*9df0*/  FMUL R154, R190.reuse, R30 ;  /* 0x0000001ebe9a7220 */ /* 0x040fe20000400000 */
[C---:B------:R-:W-:Y:S01]  /*9e00*/  FMUL R169, R190.reuse, R45 ;  /* 0x0000002dbea97220 */ /* 0x040fe20000400000 */
[C---:B------:R-:W-:Y:S01]  /*9e10*/  FMUL R176, R190.reuse, R52 ;  /* 0x00000034beb07220 */ /* 0x040fe20000400000 */
[C---:B------:R-:W-:Y:S01]  /*9e20*/  FMUL R185, R190.reuse, R61 ;  /* 0x0000003dbeb97220 */ /* 0x040fe20000400000 */
[-C--:B------:R-:W-:Y:S01]  /*9e30*/  LEA.HI.X.SX32 R25, R25, R3.reuse, 0x1, P2 ;  /* 0x0000000319197211 */ /* 0x080fe200010f0eff */
[C---:B------:R-:W-:Y:S01]  /*9e40*/  FMUL R178, R190.reuse, R54 ;  /* 0x00000036beb27220 */ /* 0x040fe20000400000 */
[----:B------:R-:W-:Y:S01]  /*9e50*/  LEA.HI.X.SX32 R23, R49, R3, 0x1, P5 ;  /* 0x0000000331177211 */ /* 0x000fe200028f0eff */
[----:B------:R-:W-:Y:S01]  /*9e60*/  FMUL R183, R190, R59 ;  /* 0x0000003bbeb77220 */ /* 0x000fe20000400000 */
        /* <DEDUP_REMOVED lines=9> */
[----:B------:R-:W-:-:S02]  /*9f00*/  IMAD R217, R5, 0x44, RZ ;  /* 0x0000004405d97824 */ /* 0x000fc400078e02ff */
[C---:B------:R-:W-:Y:S01]  /*9f10*/  FMUL R162, R190.reuse, R38 ;  /* 0x00000026bea27220 */ /* 0x040fe20000400000 */
[----:B------:R-:W-:Y:S02]  /*9f20*/  IMAD R223, R5, 0x4c, RZ ;  /* 0x0000004c05df7824 */ /* 0x000fe400078e02ff */
[C---:B------:R-:W-:Y:S01]  /*9f30*/  FMUL R182, R190.reuse, R58 ;  /* 0x0000003abeb67220 */ /* 0x040fe20000400000 */
[C---:B------:R-:W-:Y:S01]  /*9f40*/  FMUL R191, R190.reuse, R65 ;  /* 0x00000041bebf7220 */ /* 0x040fe20000400000 */
[----:B------:R-:W-:Y:S01]  /*9f50*/  LEA.HI.X.SX32 R33, R33, R3, 0x1, P3 ;  /* 0x0000000321217211 */ /* 0x000fe200018f0eff */
[C---:B------:R-:W-:Y:S01]  /*9f60*/  FMUL R175, R190.reuse, R51 ;  /* 0x00000033beaf7220 */ /* 0x040fe20000400000 */
[-C--:B------:R-:W-:Y:S01]  /*9f70*/  LEA.HI.X.SX32 R31, R55, R3.reuse, 0x1, P2 ;  /* 0x00000003371f7211 */ /* 0x080fe200010f0eff */
[C---:B------:R-:W-:Y:S01]  /*9f80*/  FMUL R184, R190.reuse, R60 ;  /* 0x0000003cbeb87220 */ /* 0x040fe20000400000 */
[-C--:B------:R-:W-:Y:S01]  /*9f90*/  LEA.HI.X.SX32 R53, R53, R3.reuse, 0x1, P4 ;  /* 0x0000000335357211 */ /* 0x080fe200020f0eff */
[----:B------:R-:W-:Y:S01]  /*9fa0*/  IMAD R65, R5, 0x22, RZ ;  /* 0x0000002205417824 */ /* 0x000fe200078e02ff */
[----:B------:R-:W-:Y:S01]  /*9fb0*/  IADD3 R38, P3, PT, R249, R2, RZ ;  /* 0x00000002f9267210 */ /* 0x000fe20007f7e0ff */
[C---:B------:R-:W-:Y:S01]  /*9fc0*/  FMUL R168, R190.reuse, R44 ;  /* 0x0000002cbea87220 */ /* 0x040fe20000400000 */
[----:B------:R-:W-:Y:S01]  /*9fd0*/  IADD3 R58, P4, PT, R61, R2, RZ ;  /* 0x000000023d3a7210 */ /* 0x000fe20007f9e0ff */
[----:B------:R-:W-:Y:S01]  /*9fe0*/  FMUL R174, R190, R50 ;  /* 0x00000032beae7220 */ /* 0x000fe20000400000 */
[----:B------:R-:W-:Y:S01]  /*9ff0*/  LEA.HI.X.SX32 R55, R45, R3, 0x1, P1 ;  /* 0x000000032d377211 */ /* 0x000fe200008f0eff */
[C---:B------:R-:W-:Y:S01]  /*a000*/  IMAD R69, R5.reuse, 0x26, RZ ;  /* 0x0000002605457824 */ /* 0x040fe200078e02ff */
[C---:B------:R-:W-:Y:S01]  /*a010*/  LEA R51, R5.reuse, -R5, 0x4 ;  /* 0x8000000505337211 */ /* 0x040fe200078e20ff */
[----:B------:R-:W-:Y:S01]  /*a020*/  IMAD R229, R5, 0x54, RZ ;  /* 0x0000005405e57824 */ /* 0x000fe200078e02ff */
[-C--:B------:R-:W-:Y:S01]  /*a030*/  IADD3 R60, P1, PT, R59, R2.reuse, RZ ;  /* 0x000000023b3c7210 */ /* 0x080fe20007f3e0ff */
[----:B------:R-:W-:Y:S01]  /*a040*/  IMAD R73, R5, 0x2a, RZ ;  /* 0x0000002a05497824 */ /* 0x000fe200078e02ff */
[-C--:B------:R-:W-:Y:S01]  /*a050*/  IADD3 R44, P6, PT, R217, R2.reuse, RZ ;  /* 0x00000002d92c7210 */ /* 0x080fe20007fde0ff */
[----:B------:R-:W-:Y:S01]  /*a060*/  IMAD R235, R5, 0x5c, RZ ;  /* 0x0000005c05eb7824 */ /* 0x000fe200078e02ff */
[----:B------:R-:W-:Y:S01]  /*a070*/  IADD3 R50, P5, PT, R223, R2, RZ ;  /* 0x00000002df327210 */ /* 0x000fe20007fbe0ff */
[----:B------:R-:W-:-:S02]  /*a080*/  IMAD R239, R5, 0x64, RZ ;  /* 0x0000006405ef7824 */ /* 0x000fc400078e02ff */
[C---:B------:R-:W-:Y:S01]  /*a090*/  FMUL R180, R190.reuse, R56 ;  /* 0x00000038beb47220 */ /* 0x040fe20000400000 */
[C---:B------:R-:W-:Y:S01]  /*a0a0*/  FMUL R181, R190.reuse, R57 ;  /* 0x00000039beb57220 */ /* 0x040fe20000400000 */
[C---:B------:R-:W-:Y:S01]  /*a0b0*/  FMUL R186, R190.reuse, R62 ;  /* 0x0000003ebeba7220 */ /* 0x040fe20000400000 */
[C---:B------:R-:W-:Y:S01]  /*a0c0*/  FMUL R187, R190.reuse, R63 ;  /* 0x0000003fbebb7220 */ /* 0x040fe20000400000 */
[C---:B------:R-:W-:Y:S01]  /*a0d0*/  FMUL R188, R190.reuse, R64 ;  /* 0x00000040bebc7220 */ /* 0x040fe20000400000 */
[C---:B------:R-:W-:Y:S01]  /*a0e0*/  FMUL R189, R190.reuse, R66 ;  /* 0x00000042bebd7220 */ /* 0x040fe20000400000 */
[----:B------:R-:W-:Y:S01]  /*a0f0*/  LEA.HI.X.SX32 R39, R61, R3, 0x1, P3 ;  /* 0x000000033d277211 */ /* 0x000fe200018f0eff */
[----:B------:R-:W-:Y:S01]  /*a100*/  FMUL R190, R190, R67 ;  /* 0x00000043bebe7220 */ /* 0x000fe20000400000 */
[----:B------:R-:W-:Y:S01]  /*a110*/  LEA.HI.X.SX32 R59, R59, R3, 0x1, P4 ;  /* 0x000000033b3b7211 */ /* 0x000fe200020f0eff */
[C---:B------:R-:W-:Y:S01]  /*a120*/  IMAD R63, R5.reuse, 0x13, RZ ;  /* 0x00000013053f7824 */ /* 0x040fe200078e02ff */
[C---:B------:R-:W-:Y:S01]  /*a130*/  LEA R57, R5.reuse, R5, 0x4 ;  /* 0x0000000505397211 */ /* 0x040fe200078e20ff */
[----:B------:R-:W-:Y:S01]  /*a140*/  IMAD R67, R5, 0x15, RZ ;  /* 0x0000001505437824 */ /* 0x000fe200078e02ff */
[-C--:B------:R-:W-:Y:S01]  /*a150*/  IADD3 R64, P4, PT, R65, R2.reuse, RZ ;  /* 0x0000000241407210 */ /* 0x080fe20007f9e0ff */
[----:B------:R-:W-:Y:S01]  /*a160*/  IMAD R77, R5, 0x2e, RZ ;  /* 0x0000002e054d7824 */ /* 0x000fe200078e02ff */
[-C--:B------:R-:W-:Y:S01]  /*a170*/  LEA.HI.X.SX32 R61, R51, R3.reuse, 0x1, P1 ;  /* 0x00000003333d7211 */ /* 0x080fe200008f0eff */
[----:B------:R-:W-:Y:S01]  /*a180*/  IMAD R81, R5, 0x32, RZ ;  /* 0x0000003205517824 */ /* 0x000fe200078e02ff */
[-C--:B------:R-:W-:Y:S01]  /*a190*/  IADD3 R56, P2, PT, R229, R2.reuse, RZ ;  /* 0x00000002e5387210 */ /* 0x080fe20007f5e0ff */
[----:B------:R-:W-:Y:S01]  /*a1a0*/  IMAD R243, R5, 0x6c, RZ ;  /* 0x0000006c05f37824 */ /* 0x000fe200078e02ff */
[-C--:B------:R-:W-:Y:S01]  /*a1b0*/  LEA.HI.X.SX32 R45, R65, R3.reuse, 0x1, P6 ;  /* 0x00000003412d7211 */ /* 0x080fe200030f0eff */
[----:B------:R-:W-:Y:S01]  /*a1c0*/  IMAD R85, R5, 0x36, RZ ;  /* 0x0000003605557824 */ /* 0x000fe200078e02ff */
[-C--:B------:R-:W-:Y:S01]  /*a1d0*/  LEA.HI.X.SX32 R51, R69, R3.reuse, 0x1, P5 ;  /* 0x0000000345337211 */ /* 0x080fe200028f0eff */
[----:B------:R-:W-:Y:S01]  /*a1e0*/  IMAD R247, R5, 0x74, RZ ;  /* 0x0000007405f77824 */ /* 0x000fe200078e02ff */
[-C--:B------:R-:W-:Y:S01]  /*a1f0*/  IADD3 R68, P6, PT, R69, R2.reuse, RZ ;  /* 0x0000000245447210 */ /* 0x080fe20007fde0ff */
[----:B------:R-:W-:Y:S01]  /*a200*/  IMAD R251, R5, 0x7c, RZ ;  /* 0x0000007c05fb7824 */ /* 0x000fe200078e02ff */
[-C--:B------:R-:W-:Y:S01]  /*a210*/  IADD3 R72, P5, PT, R73, R2.reuse, RZ ;  /* 0x0000000249487210 */ /* 0x080fe20007fbe0ff */
[----:B------:R-:W-:Y:S01]  /*a220*/  IMAD R71, R5, 0x17, RZ ;  /* 0x0000001705477824 */ /* 0x000fe200078e02ff */
[-C--:B------:R-:W-:Y:S01]  /*a230*/  IADD3 R62, P3, PT, R235, R2.reuse, RZ ;  /* 0x00000002eb3e7210 */ /* 0x080fe20007f7e0ff */
[----:B------:R-:W-:Y:S01]  /*a240*/  IMAD R75, R5, 0x19, RZ ;  /* 0x00000019054b7824 */ /* 0x000fe200078e02ff */
[-C--:B------:R-:W-:Y:S01]  /*a250*/  IADD3 R66, P1, PT, R239, R2.reuse, RZ ;  /* 0x00000002ef427210 */ /* 0x080fe20007f3e0ff */
[----:B------:R-:W-:Y:S01]  /*a260*/  IMAD R79, R5, 0x1b, RZ ;  /* 0x0000001b054f7824 */ /* 0x000fe200078e02ff */
[-C--:B------:R-:W-:Y:S01]  /*a270*/  LEA.HI.X.SX32 R65, R57, R3.reuse, 0x1, P4 ;  /* 0x0000000339417211 */ /* 0x080fe200020f0eff */
[----:B------:R-:W-:Y:S01]  /*a280*/  IMAD R211, R5, 0x3a, RZ ;  /* 0x0000003a05d37824 */ /* 0x000fe200078e02ff */
[-C--:B------:R-:W-:Y:S01]  /*a290*/  LEA.HI.X.SX32 R57, R73, R3.reuse, 0x1, P2 ;  /* 0x0000000349397211 */ /* 0x080fe200010f0eff */
[----:B------:R-:W-:Y:S01]  /*a2a0*/  IMAD R213, R5, 0x3e, RZ ;  /* 0x0000003e05d57824 */ /* 0x000fe200078e02ff */
[-C--:B------:R-:W-:Y:S01]  /*a2b0*/  LEA.HI.X.SX32 R69, R63, R3.reuse, 0x1, P6 ;  /* 0x000000033f457211 */ /* 0x080fe200030f0eff */
        /* <DEDUP_REMOVED lines=31> */
[----:B------:R-:W-:Y:S01]  /*a4b0*/  LEA.HI.X.SX32 R79, R213, R3, 0x1, P5 ;  /* 0x00000003d54f7211 */ /* 0x000fe200028f0eff */
[C---:B------:R-:W-:Y:S01]  /*a4c0*/  IMAD R99, R5.reuse, 0x2b, RZ ;  /* 0x0000002b05637824 */ /* 0x040fe200078e02ff */
[CC--:B------:R-:W-:Y:S01]  /*a4d0*/  LEA R93, R5.reuse, -R5.reuse, 0x5 ;  /* 0x80000005055d7211 */ /* 0x0c0fe200078e28ff */
[C---:B------:R-:W-:Y:S01]  /*a4e0*/  IMAD R101, R5.reuse, 0x2d, RZ ;  /* 0x0000002d05657824 */ /* 0x040fe200078e02ff */
[C---:B------:R-:W-:Y:S01]  /*a4f0*/  LEA R83, R5.reuse, R5, 0x5 ;  /* 0x0000000505537211 */ /* 0x040fe200078e28ff */
        /* <DEDUP_REMOVED lines=21> */
[-C--:B------:R-:W-:Y:S01]  /*a650*/  LEA.HI.X.SX32 R91, R91, R3.reuse, 0x1, P1 ;  /* 0x000000035b5b7211 */ /* 0x080fe200008f0eff */
[----:B------:R-:W-:Y:S01]  /*a660*/  IMAD R115, R5, 0x3b, RZ ;  /* 0x0000003b05737824 */ /* 0x000fe200078e02ff */
[----:B------:R-:W-:Y:S01]  /*a670*/  LEA.HI.X.SX32 R97, R97, R3, 0x1, P5 ;  /* 0x0000000361617211 */ /* 0x000fe200028f0eff */
[----:B------:R-:W-:Y:S01]  /*a680*/  IMAD R117, R5, 0x3d, RZ ;  /* 0x0000003d05757824 */ /* 0x000fe200078e02ff */
[-C--:B------:R-:W-:Y:S01]  /*a690*/  IADD3 R98, P6, PT, R231, R2.reuse, RZ ;  /* 0x00000002e7627210 */ /* 0x080fe20007fde0ff */
[----:B------:R0:W-:Y:S01]  /*a6a0*/  STG.E.U16 desc[UR32][R2.64], R4 ;  /* 0x0000000402007986 */ /* 0x0001e2000c101520 */
[-C--:B------:R-:W-:Y:S01]  /*a6b0*/  IADD3 R100, P2, PT, R209, R2.reuse, RZ ;  /* 0x00000002d1647210 */ /* 0x080fe20007f5e0ff */
[----:B--2---:R-:W-:Y:S01]  /*a6c0*/  UIMAD UR4, UR10, UR4, URZ ;  /* 0x000000040a0472a4 */ /* 0x004fe2000f8e02ff */
[----:B------:R-:W-:-:S02]  /*a6d0*/  IADD3 R102, P3, PT, R207, R2, RZ ;  /* 0x00000002cf667210 */ /* 0x000fc40007f7e0ff */
[-C--:B------:R-:W-:Y:S01]  /*a6e0*/  IADD3 R104, P1, PT, R205, R2.reuse, RZ ;  /* 0x00000002cd687210 */ /* 0x080fe20007f3e0ff */
[----:B------:R-:W-:Y:S01]  /*a6f0*/  USHF.L.U32 UR6, UR4, 0x2, URZ ;  /* 0x0000000204067899 */ /* 0x000fe200080006ff */
[-C--:B------:R-:W-:Y:S01]  /*a700*/  IADD3 R108, P5, PT, R201, R2.reuse, RZ ;  /* 0x00000002c96c7210 */ /* 0x080fe20007fbe0ff */
[----:B------:R-:W-:Y:S01]  /*a710*/  UIMAD.WIDE UR4, UR4, 0x4, URZ ;  /* 0x00000004040478a5 */ /* 0x000fe2000f8e02ff */
[----:B------:R-:W-:Y:S02]  /*a720*/  SHF.L.U32 R119, R5, 0x1, RZ ;  /* 0x0000000105777819 */ /* 0x000fe400000006ff */
[-C--:B------:R-:W-:Y:S02]  /*a730*/  LEA.HI.X.SX32 R95, R95, R3.reuse, 0x1, P4 ;  /* 0x000000035f5f7211 */ /* 0x080fe400020f0eff */
[----:B------:R-:W-:Y:S02]  /*a740*/  IADD3 R106, P4, PT, R203, R2, RZ ;  /* 0x00000002cb6a7210 */ /* 0x000fe40007f9e0ff */
[----:B------:R-:W-:-:S02]  /*a750*/  LEA.HI.X.SX32 R99, R99, R3, 0x1, P6 ;  /* 0x0000000363637211 */ /* 0x000fc400030f0eff */
[-C--:B------:R-:W-:Y:S02]  /*a760*/  LEA.HI.X.SX32 R101, R101, R3.reuse, 0x1, P2 ;  /* 0x0000000365657211 */ /* 0x080fe400010f0eff */
[-C--:B------:R-:W-:Y:S02]  /*a770*/  LEA.HI.X.SX32 R103, R103, R3.reuse, 0x1, P3 ;  /* 0x0000000367677211 */ /* 0x080fe400018f0eff */
[-C--:B------:R-:W-:Y:S02]  /*a780*/  LEA.HI.X.SX32 R105, R105, R3.reuse, 0x1, P1 ;  /* 0x0000000369697211 */ /* 0x080fe400008f0eff */
[----:B------:R-:W-:Y:S02]  /*a790*/  LEA.HI.X.SX32 R109, R109, R3, 0x1, P5 ;  /* 0x000000036d6d7211 */ /* 0x000fe400028f0eff */
[-C--:B------:R-:W-:Y:S02]  /*a7a0*/  IADD3 R110, P6, PT, R199, R2.reuse, RZ ;  /* 0x00000002c76e7210 */ /* 0x080fe40007fde0ff */
[----:B------:R-:W-:-:S02]  /*a7b0*/  IADD3 R112, P2, PT, R197, R2, RZ ;  /* 0x00000002c5707210 */ /* 0x000fc40007f5e0ff */
[-C--:B------:R-:W-:Y:S02]  /*a7c0*/  IADD3 R114, P3, PT, R195, R2.reuse, RZ ;  /* 0x00000002c3727210 */ /* 0x080fe40007f7e0ff */
[-C--:B------:R-:W-:Y:S02]  /*a7d0*/  IADD3 R116, P1, PT, R123, R2.reuse, RZ ;  /* 0x000000027b747210 */ /* 0x080fe40007f3e0ff */
[-C--:B------:R-:W-:Y:S02]  /*a7e0*/  IADD3 R120, P5, PT, R119, R2.reuse, RZ ;  /* 0x0000000277787210 */ /* 0x080fe40007fbe0ff */
[-C--:B------:R-:W-:Y:S02]  /*a7f0*/  LEA.HI.X.SX32 R107, R107, R3.reuse, 0x1, P4 ;  /* 0x000000036b6b7211 */ /* 0x080fe400020f0eff */
[----:B------:R-:W-:Y:S02]  /*a800*/  IADD3 R118, P4, PT, R121, R2, RZ ;  /* 0x0000000279767210 */ /* 0x000fe40007f9e0ff */
[----:B------:R-:W-:-:S02]  /*a810*/  LEA.HI.X.SX32 R111, R111, R3, 0x1, P6 ;  /* 0x000000036f6f7211 */ /* 0x000fc400030f0eff */
[-C--:B------:R-:W-:Y:S02]  /*a820*/  LEA.HI.X.SX32 R113, R113, R3.reuse, 0x1, P2 ;  /* 0x0000000371717211 */ /* 0x080fe400010f0eff */
[-C--:B------:R-:W-:Y:S02]  /*a830*/  LEA.HI.X.SX32 R115, R115, R3.reuse, 0x1, P3 ;  /* 0x0000000373737211 */ /* 0x080fe400018f0eff */
[-C--:B------:R-:W-:Y:S02]  /*a840*/  LEA.HI.X.SX32 R117, R117, R3.reuse, 0x1, P1 ;  /* 0x0000000375757211 */ /* 0x080fe400008f0eff */
[C---:B------:R-:W-:Y:S02]  /*a850*/  LEA.HI.X.SX32 R121, R5.reuse, R3, 0x1, P5 ;  /* 0x0000000305797211 */ /* 0x040fe400028f0eff */
[C---:B------:R-:W-:Y:S02]  /*a860*/  SHF.L.U32 R125, R5.reuse, 0x2, RZ ;  /* 0x00000002057d7819 */ /* 0x040fe400000006ff */
[----:B------:R-:W-:-:S02]  /*a870*/  SHF.L.U32 R127, R5, 0x3, RZ ;  /* 0x00000003057f7819 */ /* 0x000fc400000006ff */
[C---:B------:R-:W-:Y:S02]  /*a880*/  SHF.L.U32 R129, R5.reuse, 0x4, RZ ;  /* 0x0000000405817819 */ /* 0x040fe400000006ff */
[C---:B------:R-:W-:Y:S02]  /*a890*/  SHF.L.U32 R131, R5.reuse, 0x5, RZ ;  /* 0x0000000505837819 */ /* 0x040fe400000006ff */
[CC--:B------:R-:W-:Y:S02]  /*a8a0*/  LEA R122, P6, R5.reuse, R2.reuse, 0x2 ;  /* 0x00000002057a7211 */ /* 0x0c0fe400078c10ff */
[CC--:B------:R-:W-:Y:S02]  /*a8b0*/  LEA R124, P2, R5.reuse, R2.reuse, 0x3 ;  /* 0x00000002057c7211 */ /* 0x0c0fe400078418ff */
[CC--:B------:R-:W-:Y:S02]  /*a8c0*/  LEA R126, P3, R5.reuse, R2.reuse, 0x4 ;  /* 0x00000002057e7211 */ /* 0x0c0fe400078620ff */
[----:B------:R-:W-:-:S02]  /*a8d0*/  LEA R128, P1, R5, R2, 0x5 ;  /* 0x0000000205807211 */ /* 0x000fc400078228ff */
[C---:B------:R-:W-:Y:S02]  /*a8e0*/  LEA R130, P5, R5.reuse, R2, 0x6 ;  /* 0x0000000205827211 */ /* 0x040fe400078a30ff */
[----:B------:R-:W-:Y:S02]  /*a8f0*/  LEA R5, R5, -R5, 0x6 ;  /* 0x8000000505057211 */ /* 0x000fe400078e30ff */
[-C--:B------:R-:W-:Y:S02]  /*a900*/  LEA.HI.X.SX32 R123, R119, R3.reuse, 0x1, P6 ;  /* 0x00000003777b7211 */ /* 0x080fe400030f0eff */
[----:B0-----:R-:W-:Y:S02]  /*a910*/  PRMT R2, R4, 0x7632, R2 ;  /* 0x0000763204027816 */ /* 0x001fe40000000002 */
[----:B------:R-:W-:Y:S02]  /*a920*/  F2FP.BF16.F32.PACK_AB R132, R133, R132 ;  /* 0x000000848584723e */ /* 0x000fe400000010ff */
[-C--:B------:R-:W-:Y:S01]  /*a930*/  LEA.HI.X.SX32 R125, R125, R3.reuse, 0x1, P2 ;  /* 0x000000037d7d7211 */ /* 0x080fe200010f0eff */
[----:B------:R0:W-:Y:S01]  /*a940*/  STG.E.U16 desc[UR32][R120.64], R2 ;  /* 0x0000000278007986 */ /* 0x0001e2000c101520 */
[----:B------:R-:W-:-:S02]  /*a950*/  LEA.HI.X.SX32 R127, R127, R3, 0x1, P3 ;  /* 0x000000037f7f7211 */ /* 0x000fc400018f0eff */
[-C--:B------:R-:W-:Y:S01]  /*a960*/  LEA.HI.X.SX32 R129, R129, R3.reuse, 0x1, P1 ;  /* 0x0000000381817211 */ /* 0x080fe200008f0eff */
[----:B------:R-:W-:Y:S01]  /*a970*/  STG.E.U16 desc[UR32][R122.64], R193 ;  /* 0x000000c17a007986 */ /* 0x000fe2000c101520 */
[-C--:B------:R-:W-:Y:S02]  /*a980*/  LEA.HI.X.SX32 R131, R131, R3.reuse, 0x1, P5 ;  /* 0x0000000383837211 */ /* 0x080fe400028f0eff */
[----:B------:R-:W-:Y:S02]  /*a990*/  LEA.HI.X.SX32 R119, R5, R3, 0x1, P4 ;  /* 0x0000000305777211 */ /* 0x000fe400020f0eff */
[----:B------:R-:W-:Y:S02]  /*a9a0*/  PRMT R3, R193, 0x7632, R3 ;  /* 0x00007632c1037816 */ /* 0x000fe40000000003 */
[----:B------:R-:W-:Y:S02]  /*a9b0*/  F2FP.BF16.F32.PACK_AB R134, R135, R134 ;  /* 0x000000868786723e */ /* 0x000fe400000010ff */
[----:B------:R-:W-:Y:S01]  /*a9c0*/  PRMT R4, R132, 0x7632, R4 ;  /* 0x0000763284047816 */ /* 0x000fe20000000004 */
[----:B------:R1:W-:Y:S01]  /*a9d0*/  STG.E.U16 desc[UR32][R20.64], R3 ;  /* 0x0000000314007986 */ /* 0x0003e2000c101520 */
[----:B------:R-:W-:-:S02]  /*a9e0*/  F2FP.BF16.F32.PACK_AB R136, R137, R136 ;  /* 0x000000888988723e */ /* 0x000fc400000010ff */
[----:B0-----:R-:W-:Y:S01]  /*a9f0*/  PRMT R2, R134, 0x7632, R2 ;  /* 0x0000763286027816 */ /* 0x001fe20000000002 */
[----:B------:R-:W-:Y:S01]  /*aa00*/  STG.E.U16 desc[UR32][R124.64], R132 ;  /* 0x000000847c007986 */ /* 0x000fe2000c101520 */
[----:B------:R-:W-:Y:S02]  /*aa10*/  F2FP.BF16.F32.PACK_AB R138, R139, R138 ;  /* 0x0000008a8b8a723e */ /* 0x000fe400000010ff */
[----:B------:R-:W-:Y:S01]  /*aa20*/  F2FP.BF16.F32.PACK_AB R140, R141, R140 ;  /* 0x0000008c8d8c723e */ /* 0x000fe200000010ff */
[----:B------:R0:W-:Y:S01]  /*aa30*/  STG.E.U16 desc[UR32][R28.64], R4 ;  /* 0x000000041c007986 */ /* 0x0001e2000c101520 */
[----:B------:R-:W-:Y:S02]  /*aa40*/  F2FP.BF16.F32.PACK_AB R142, R143, R142 ;  /* 0x0000008e8f8e723e */ /* 0x000fe400000010ff */
[----:B------:R-:W-:Y:S01]  /*aa50*/  F2FP.BF16.F32.PACK_AB R144, R145, R144 ;  /* 0x000000909190723e */ /* 0x000fe200000010ff */
[----:B------:R-:W-:Y:S01]  /*aa60*/  STG.E.U16 desc[UR32][R18.64], R134 ;  /* 0x0000008612007986 */ /* 0x000fe2000c101520 */
[----:B-1----:R-:W-:-:S02]  /*aa70*/  PRMT R21, R136, 0x7632, R21 ;  /* 0x0000763288157816 */ /* 0x002fc40000000015 */
[----:B------:R-:W-:Y:S01]  /*aa80*/  PRMT R3, R138, 0x7632, R3 ;  /* 0x000076328a037816 */ /* 0x000fe20000000003 */
[----:B------:R1:W-:Y:S01]  /*aa90*/  STG.E.U16 desc[UR32][R36.64], R2 ;  /* 0x0000000224007986 */ /* 0x0003e2000c101520 */
[----:B------:R-:W-:Y:S02]  /*aaa0*/  F2FP.BF16.F32.PACK_AB R146, R147, R146 ;  /* 0x000000929392723e */ /* 0x000fe400000010ff */
[----:B------:R-:W-:Y:S01]  /*aab0*/  F2FP.BF16.F32.PACK_AB R148, R149, R148 ;  /* 0x000000949594723e */ /* 0x000fe200000010ff */
[----:B------:R-:W-:Y:S01]  /*aac0*/  STG.E.U16 desc[UR32][R126.64], R136 ;  /* 0x000000887e007986 */ /* 0x000fe2000c101520 */
[----:B0-----:R-:W-:Y:S02]  /*aad0*/  PRMT R4, R146, 0x7632, R4 ;  /* 0x0000763292047816 */ /* 0x001fe40000000004 */
[----:B------:R-:W-:Y:S01]  /*aae0*/  F2FP.BF16.F32.PACK_AB R150, R151, R150 ;  /* 0x000000969796723e */ /* 0x000fe200000010ff */
[----:B------:R0:W-:Y:S01]  /*aaf0*/  STG.E.U16 desc[UR32][R42.64], R21 ;  /* 0x000000152a007986 */ /* 0x0001e2000c101520 */
[----:B------:R-:W-:-:S02]  /*ab00*/  F2FP.BF16.F32.PACK_AB R152, R153, R152 ;  /* 0x000000989998723e */ /* 0x000fc400000010ff */
[----:B------:R-:W-:Y:S01]  /*ab10*/  F2FP.BF16.F32.PACK_AB R154, R155, R154 ;  /* 0x0000009a9b9a723e */ /* 0x000fe200000010ff */
[----:B------:R2:W-:Y:S01]  /*ab20*/  STG.E.U16 desc[UR32][R26.64], R138 ;  /* 0x0000008a1a007986 */ /* 0x0005e2000c101520 */
[----:B-1----:R-:W-:Y:S02]  /*ab30*/  PRMT R2, R142, 0x7632, R2 ;  /* 0x000076328e027816 */ /* 0x002fe40000000002 */
[----:B------:R-:W-:Y:S01]  /*ab40*/  PRMT R36, R148, 0x7632, R36 ;  /* 0x0000763294247816 */ /* 0x000fe20000000024 */
[----:B------:R1:W-:Y:S01]  /*ab50*/  STG.E.U16 desc[UR32][R48.64], R3 ;  /* 0x0000000330007986 */ /* 0x0003e2000c101520 */
[----:B------:R-:W-:Y:S02]  /*ab60*/  F2FP.BF16.F32.PACK_AB R156, R157, R156 ;  /* 0x0000009c9d9c723e */ /* 0x000fe400000010ff */
[----:B------:R-:W-:Y:S01]  /*ab70*/  F2FP.BF16.F32.PACK_AB R158, R159, R158 ;  /* 0x0000009e9f9e723e */ /* 0x000fe200000010ff */
[----:B------:R-:W-:Y:S01]  /*ab80*/  STG.E.U16 desc[UR32][R16.64], R140 ;  /* 0x0000008c10007986 */ /* 0x000fe2000c101520 */
[----:B0-----:R-:W-:-:S02]  /*ab90*/  PRMT R42, R154, 0x7632, R42 ;  /* 0x000076329a2a7816 */ /* 0x001fc4000000002a */
[----:B------:R-:W-:Y:S02]  /*aba0*/  F2FP.BF16.F32.PACK_AB R160, R161, R160 ;  /* 0x000000a0a1a0723e */ /* 0x000fe400000010ff */
[----:B--2---:R-:W-:Y:S02]  /*abb0*/  PRMT R27, R140, 0x7632, R27 ;  /* 0x000076328c1b7816 */ /* 0x004fe4000000001b */
[----:B------:R-:W-:Y:S02]  /*abc0*/  F2FP.BF16.F32.PACK_AB R162, R163, R162 ;  /* 0x000000a2a3a2723e */ /* 0x000fe400000010ff */
[----:B-1----:R-:W-:Y:S01]  /*abd0*/  PRMT R3, R144, 0x7632, R3 ;  /* 0x0000763290037816 */ /* 0x002fe20000000003 */
[----:B------:R-:W-:Y:S01]  /*abe0*/  STG.E.U16 desc[UR32][R54.64], R27 ;  /* 0x0000001b36007986 */ /* 0x000fe2000c101520 */
[----:B------:R-:W-:Y:S02]  /*abf0*/  F2FP.BF16.F32.PACK_AB R164, R165, R164 ;  /* 0x000000a4a5a4723e */ /* 0x000fe400000010ff */
[----:B------:R-:W-:Y:S01]  /*ac00*/  PRMT R43, R162, 0x7632, R43 ;  /* 0x00007632a22b7816 */ /* 0x000fe2000000002b */
[----:B------:R-:W-:Y:S01]  /*ac10*/  STG.E.U16 desc[UR32][R34.64], R142 ;  /* 0x0000008e22007986 */ /* 0x000fe2000c101520 */
[----:B------:R-:W-:-:S02]  /*ac20*/  F2FP.BF16.F32.PACK_AB R166, R167, R166 ;  /* 0x000000a6a7a6723e */ /* 0x000fc400000010ff */
[----:B------:R-:W-:Y:S01]  /*ac30*/  F2FP.BF16.F32.PACK_AB R168, R169, R168 ;  /* 0x000000a8a9a8723e */ /* 0x000fe200000010ff */
[----:B------:R0:W-:Y:S01]  /*ac40*/  STG.E.U16 desc[UR32][R60.64], R2 ;  /* 0x000000023c007986 */ /* 0x0001e2000c101520 */
[----:B------:R-:W-:Y:S02]  /*ac50*/  F2FP.BF16.F32.PACK_AB R170, R171, R170 ;  /* 0x000000aaabaa723e */ /* 0x000fe400000010ff */
[----:B------:R-:W-:Y:S01]  /*ac60*/  PRMT R48, R168, 0x7632, R48 ;  /* 0x00007632a8307816 */ /* 0x000fe20000000030 */
[----:B------:R-:W-:Y:S01]  /*ac70*/  STG.E.U16 desc[UR32][R128.64], R144 ;  /* 0x0000009080007986 */ /* 0x000fe2000c101520 */
[----:B------:R-:W-:Y:S02]  /*ac80*/  F2FP.BF16.F32.PACK_AB R172, R173, R172 ;  /* 0x000000acadac723e */ /* 0x000fe400000010ff */
[----:B------:R-:W-:Y:S01]  /*ac90*/  PRMT R49, R170, 0x7632, R49 ;  /* 0x00007632aa317816 */ /* 0x000fe20000000031 */
[----:B------:R-:W-:Y:S01]  /*aca0*/  STG.E.U16 desc[UR32][R64.64], R3 ;  /* 0x0000000340007986 */ /* 0x000fe2000c101520 */
[----:B------:R-:W-:-:S02]  /*acb0*/  F2FP.BF16.F32.PACK_AB R174, R175, R174 ;  /* 0x000000aeafae723e */ /* 0x000fc400000010ff */
[----:B------:R-:W-:Y:S01]  /*acc0*/  F2FP.BF16.F32.PACK_AB R176, R177, R176 ;  /* 0x000000b0b1b0723e */ /* 0x000fe200000010ff */
[----:B------:R1:W-:Y:S01]  /*acd0*/  STG.E.U16 desc[UR32][R40.64], R146 ;  /* 0x0000009228007986 */ /* 0x0003e2000c101520 */
[----:B0-----:R-:W-:Y:S02]  /*ace0*/  PRMT R2, R150, 0x7632, R2 ;  /* 0x0000763296027816 */ /* 0x001fe40000000002 */
[----:B------:R-:W-:Y:S01]  /*acf0*/  F2FP.BF16.F32.PACK_AB R178, R179, R178 ;  /* 0x000000b2b3b2723e */ /* 0x000fe200000010ff */
[----:B------:R0:W-:Y:S01]  /*ad00*/  STG.E.U16 desc[UR32][R68.64], R4 ;  /* 0x0000000444007986 */ /* 0x0001e2000c101520 */
[----:B------:R-:W-:Y:S02]  /*ad10*/  F2FP.BF16.F32.PACK_AB R180, R181, R180 ;  /* 0x000000b4b5b4723e */ /* 0x000fe400000010ff */
[----:B------:R-:W-:Y:S01]  /*ad20*/  F2FP.BF16.F32.PACK_AB R182, R183, R182 ;  /* 0x000000b6b7b6723e */ /* 0x000fe200000010ff */
[----:B------:R-:W-:Y:S01]  /*ad30*/  STG.E.U16 desc[UR32][R24.64], R148 ;  /* 0x0000009418007986 */ /* 0x000fe2000c101520 */
[----:B------:R-:W-:-:S02]  /*ad40*/  PRMT R54, R180, 0x7632, R54 ;  /* 0x00007632b4367816 */ /* 0x000fc40000000036 */
[----:B------:R-:W-:Y:S01]  /*ad50*/  F2FP.BF16.F32.PACK_AB R184, R185, R184 ;  /* 0x000000b8b9b8723e */ /* 0x000fe200000010ff */
[----:B------:R-:W-:Y:S01]  /*ad60*/  STG.E.U16 desc[UR32][R72.64], R36 ;  /* 0x0000002448007986 */ /* 0x000fe2000c101520 */
[----:B-1----:R-:W-:Y:S02]  /*ad70*/  PRMT R40, R152, 0x7632, R40 ;  /* 0x0000763298287816 */ /* 0x002fe40000000028 */
[----:B------:R-:W-:Y:S01]  /*ad80*/  PRMT R41, R160, 0x7632, R41 ;  /* 0x00007632a0297816 */ /* 0x000fe20000000029 */
[----:B------:R1:W-:Y:S01]  /*ad90*/  STG.E.U16 desc[UR32][R46.64], R150 ;  /* 0x000000962e007986 */ /* 0x0003e2000c101520 */
[----:B0-----:R-:W0:Y:S01]  /*ada0*/  LDC.64 R4, c[0x0][0x3a0] ;  /* 0x0000e800ff047b82 */ /* 0x001e220000000a00 */
[----:B------:R-:W-:Y:S02]  /*adb0*/  PRMT R55, R182, 0x7632, R55 ;  /* 0x00007632b6377816 */ /* 0x000fe40000000037 */
[----:B------:R2:W-:Y:S01]  /*adc0*/  STG.E.U16 desc[UR32][R76.64], R2 ;  /* 0x000000024c007986 */ /* 0x0005e2000c101520 */
[----:B------:R-:W-:-:S02]  /*add0*/  F2FP.BF16.F32.PACK_AB R186, R187, R186 ;  /* 0x000000babbba723e */ /* 0x000fc400000010ff */
[C---:B------:R-:W-:Y:S01]  /*ade0*/  SHF.L.U32 R3, R0.reuse, 0x2, RZ ;  /* 0x0000000200037819 */ /* 0x040fe200000006ff */
[----:B------:R-:W-:Y:S01]  /*adf0*/  STG.E.U16 desc[UR32][R14.64], R152 ;  /* 0x000000980e007986 */ /* 0x000fe2000c101520 */
[----:B------:R-:W-:Y:S01]  /*ae00*/  F2FP.BF16.F32.PACK_AB R188, R191, R188 ;  /* 0x000000bcbfbc723e */ /* 0x000fe200000010ff */
[----:B------:R-:W-:Y:S01]  /*ae10*/  IMAD.HI R0, R0, 0x4, RZ ;  /* 0x0000000400007827 */ /* 0x000fe200078e02ff */
[----:B------:R-:W-:Y:S01]  /*ae20*/  F2FP.BF16.F32.PACK_AB R189, R190, R189 ;  /* 0x000000bdbebd723e */ /* 0x000fe200000010ff */
[----:B------:R-:W-:Y:S01]  /*ae30*/  STG.E.U16 desc[UR32][R80.64], R40 ;  /* 0x0000002850007986 */ /* 0x000fe2000c101520 */
[----:B-1----:R-:W-:Y:S02]  /*ae40*/  PRMT R46, R158, 0x7632, R46 ;  /* 0x000076329e2e7816 */ /* 0x002fe4000000002e */
[----:B------:R-:W-:Y:S01]  /*ae50*/  PRMT R47, R166, 0x7632, R47 ;  /* 0x00007632a62f7816 */ /* 0x000fe2000000002f */
[----:B------:R1:W-:Y:S01]  /*ae60*/  STG.E.U16 desc[UR32][R52.64], R154 ;  /* 0x0000009a34007986 */ /* 0x0003e2000c101520 */
[----:B--2---:R-:W-:-:S03]  /*ae70*/  PRMT R2, R156, 0x7632, R2 ;  /* 0x000076329c027816 */ /* 0x004fc60000000002 */
[----:B------:R-:W-:Y:S04]  /*ae80*/  STG.E.U16 desc[UR32][R84.64], R42 ;  /* 0x0000002a54007986 */ /* 0x000fe8000c101520 */
[----:B------:R-:W-:Y:S04]  /*ae90*/  STG.E.U16 desc[UR32][R32.64], R156 ;  /* 0x0000009c20007986 */ /* 0x000fe8000c101520 */
[----:B------:R0:W-:Y:S01]  /*aea0*/  STG.E.U16 desc[UR32][R88.64], R2 ;  /* 0x0000000258007986 */ /* 0x0001e2000c101520 */
[----:B-1----:R-:W-:Y:S02]  /*aeb0*/  PRMT R52, R176, 0x7632, R52 ;  /* 0x00007632b0347816 */ /* 0x002fe40000000034 */
[----:B------:R-:W-:Y:S01]  /*aec0*/  PRMT R53, R178, 0x7632, R53 ;  /* 0x00007632b2357816 */ /* 0x000fe20000000035 */
[----:B------:R1:W-:Y:S04]  /*aed0*/  STG.E.U16 desc[UR32][R58.64], R158 ;  /* 0x0000009e3a007986 */ /* 0x0003e8000c101520 */
[----:B------:R-:W-:Y:S04]  /*aee0*/  STG.E.U16 desc[UR32][R92.64], R46 ;  /* 0x0000002e5c007986 */ /* 0x000fe8000c101520 */
[----:B------:R-:W-:Y:S01]  /*aef0*/  STG.E.U16 desc[UR32][R130.64], R160 ;  /* 0x000000a082007986 */ /* 0x000fe2000c101520 */
[----:B0-----:R-:W-:-:S03]  /*af00*/  IADD3 R2, P1, P2, R3, UR6, R4 ;  /* 0x0000000603027c10 */ /* 0x001fc6000fa3e004 */
[----:B------:R-:W-:Y:S01]  /*af10*/  STG.E.U16 desc[UR32][R82.64], R41 ;  /* 0x0000002952007986 */ /* 0x000fe2000c101520 */
[----:B-1----:R-:W-:Y:S02]  /*af20*/  PRMT R58, R188, 0x7632, R58 ;  /* 0x00007632bc3a7816 */ /* 0x002fe4000000003a */
[----:B------:R-:W-:Y:S01]  /*af30*/  PRMT R59, R189, 0x7632, R59 ;  /* 0x00007632bd3b7816 */ /* 0x000fe2000000003b */
[----:B------:R0:W-:Y:S01]  /*af40*/  STG.E.U16 desc[UR32][R44.64], R162 ;  /* 0x000000a22c007986 */ /* 0x0001e2000c101520 */
[----:B------:R-:W-:-:S03]  /*af50*/  IADD3.X R3, PT, PT, R0, UR5, R5, P1, P2 ;  /* 0x0000000500037c10 */ /* 0x000fc60008fe4405 */
[----:B------:R-:W-:Y:S04]  /*af60*/  STG.E.U16 desc[UR32][R86.64], R43 ;  /* 0x0000002b56007986 */ /* 0x000fe8000c101520 */
[----:B------:R-:W-:Y:S01]  /*af70*/  STG.E.U16 desc[UR32][R12.64], R164 ;  /* 0x000000a40c007986 */ /* 0x000fe2000c101520 */
[----:B0-----:R-:W-:-:S05]  /*af80*/  PRMT R45, R164, 0x7632, R45 ;  /* 0x00007632a42d7816 */ /* 0x001fca000000002d */
[----:B------:R-:W-:Y:S04]  /*af90*/  STG.E.U16 desc[UR32][R90.64], R45 ;  /* 0x0000002d5a007986 */ /* 0x000fe8000c101520 */
[----:B------:R0:W-:Y:S04]  /*afa0*/  STG.E.U16 desc[UR32][R50.64], R166 ;  /* 0x000000a632007986 */ /* 0x0001e8000c101520 */
[----:B------:R-:W-:Y:S04]  /*afb0*/  STG.E.U16 desc[UR32][R94.64], R47 ;  /* 0x0000002f5e007986 */ /* 0x000fe8000c101520 */
[----:B------:R-:W-:Y:S01]  /*afc0*/  STG.E.U16 desc[UR32][R8.64], R168 ;  /* 0x000000a808007986 */ /* 0x000fe2000c101520 */
[----:B0-----:R-:W-:-:S03]  /*afd0*/  PRMT R50, R172, 0x7632, R50 ;  /* 0x00007632ac327816 */ /* 0x001fc60000000032 */
[----:B------:R-:W-:Y:S01]  /*afe0*/  STG.E.U16 desc[UR32][R96.64], R48 ;  /* 0x0000003060007986 */ /* 0x000fe2000c101520 */
[----:B------:R-:W-:-:S03]  /*aff0*/  PRMT R51, R174, 0x7632, R51 ;  /* 0x00007632ae337816 */ /* 0x000fc60000000033 */
[----:B------:R0:W-:Y:S04]  /*b000*/  STG.E.U16 desc[UR32][R56.64], R170 ;  /* 0x000000aa38007986 */ /* 0x0001e8000c101520 */
[----:B------:R1:W-:Y:S04]  /*b010*/  STG.E.U16 desc[UR32][R98.64], R49 ;  /* 0x0000003162007986 */ /* 0x0003e8000c101520 */
[----:B------:R1:W-:Y:S04]  /*b020*/  STG.E.U16 desc[UR32][R22.64], R172 ;  /* 0x000000ac16007986 */ /* 0x0003e8000c101520 */
[----:B------:R1:W-:Y:S01]  /*b030*/  STG.E.U16 desc[UR32][R100.64], R50 ;  /* 0x0000003264007986 */ /* 0x0003e2000c101520 */
[----:B0-----:R-:W-:-:S02]  /*b040*/  PRMT R56, R184, 0x7632, R56 ;  /* 0x00007632b8387816 */ /* 0x001fc40000000038 */
[----:B------:R-:W-:Y:S01]  /*b050*/  PRMT R57, R186, 0x7632, R57 ;  /* 0x00007632ba397816 */ /* 0x000fe20000000039 */
[----:B------:R1:W-:Y:S04]  /*b060*/  STG.E.U16 desc[UR32][R62.64], R174 ;  /* 0x000000ae3e007986 */ /* 0x0003e8000c101520 */
        /* <DEDUP_REMOVED lines=17> */
[----:B------:R1:W-:Y:S01]  /*b180*/  STG.E desc[UR32][R2.64], R192 ;  /* 0x000000c002007986 */ /* 0x0003e2000c101920 */
[----:B---3--:R-:W-:Y:S06]  /*b190*/  BAR.SYNC.DEFER_BLOCKING 0x0 ;  /* 0x0000000000007b1d */ /* 0x008fec0000010000 */
[----:B------:R-:W-:Y:S05]  /*b1a0*/  @P0 BRA `(.L_x_20) ;  /* 0x0000000000a00947 */ /* 0x000fea0003800000 */
[----:B------:R-:W0:Y:S01]  /*b1b0*/  S2UR UR5, SR_CgaCtaId ;  /* 0x00000000000579c3 */ /* 0x000e220000008800 */
[----:B------:R-:W-:Y:S01]  /*b1c0*/  NOP ;  /* 0x0000000000007918 */ /* 0x000fe20000000000 */
[----:B------:R-:W-:Y:S01]  /*b1d0*/  UMOV UR4, 0x50 ;  /* 0x0000005000047882 */ /* 0x000fe20000000000 */
[----:B------:R-:W-:Y:S01]  /*b1e0*/  MOV R0, UR12 ;  /* 0x0000000c00007c02 */ /* 0x000fe20008000f00 */
[----:B-1----:R-:W-:Y:S01]  /*b1f0*/  HFMA2 R7, -RZ, RZ, 0, 5.9604644775390625e-08 ;  /* 0x00000001ff077431 */ /* 0x002fe200000001ff */
[----:B------:R-:W-:Y:S02]  /*b200*/  MOV R3, 0xff ;  /* 0x000000ff00037802 */ /* 0x000fe40000000f00 */
[----:B------:R-:W-:-:S04]  /*b210*/  LOP3.LUT R0, R0, 0xffff, RZ, 0xc0, !PT ;  /* 0x0000ffff00007812 */ /* 0x000fc800078ec0ff */
[----:B------:R-:W-:-:S04]  /*b220*/  SHF.R.U32.HI R0, RZ, 0x5, R0 ;  /* 0x00000005ff007819 */ /* 0x000fc80000011600 */
[----:B------:R-:W-:Y:S02]  /*b230*/  IADD3 R2, PT, PT, R0, 0x10, RZ ;  /* 0x0000001000027810 */ /* 0x000fe40007ffe0ff */
[----:B------:R-:W-:Y:S01]  /*b240*/  SHF.L.U32 R0, R3, R0, RZ ;  /* 0x0000000003007219 */ /* 0x000fe200000006ff */
[----:B0-----:R-:W-:Y:S01]  /*b250*/  ULEA UR6, UR5, UR4, 0x18 ;  /* 0x0000000405067291 */ /* 0x001fe2000f8ec0ff */
[----:B------:R-:W-:-:S04]  /*b260*/  SHF.L.U32 R3, R7, R2, RZ ;  /* 0x0000000207037219 */ /* 0x000fc800000006ff */
[----:B------:R-:W-:-:S04]  /*b270*/  LOP3.LUT R0, R3, R0, RZ, 0xfc, !PT ;  /* 0x0000000003007212 */ /* 0x000fc800078efcff */
[----:B------:R-:W0:Y:S01]  /*b280*/  LDS R5, [UR6] ;  /* 0x00000006ff057984 */ /* 0x000e220008000800 */
[C---:B------:R-:W-:Y:S02]  /*b290*/  LOP3.LUT R2, R0.reuse, 0xffff, RZ, 0xc0, !PT ;  /* 0x0000ffff00027812 */ /* 0x040fe400078ec0ff */
[----:B0-----:R-:W-:-:S04]  /*b2a0*/  LOP3.LUT R3, R0, 0xffff, R5, 0x80, !PT ;  /* 0x0000ffff00037812 */ /* 0x001fc800078e8005 */
[----:B------:R-:W-:-:S13]  /*b2b0*/  ISETP.NE.AND P0, PT, R3, R2, PT ;  /* 0x000000020300720c */ /* 0x000fda0003f05270 */
[----:B------:R-:W-:Y:S05]  /*b2c0*/  @P0 BRA `(.L_x_21) ;  /* 0x0000000000500947 */ /* 0x000fea0003800000 */
[----:B------:R-:W-:Y:S02]  /*b2d0*/  SHF.R.U32.HI R5, RZ, 0x10, R5 ;  /* 0x00000010ff057819 */ /* 0x000fe40000011605 */
[----:B------:R-:W-:-:S04]  /*b2e0*/  SHF.R.U32.HI R2, RZ, 0x10, R0 ;  /* 0x00000010ff027819 */ /* 0x000fc80000011600 */
[----:B------:R-:W-:-:S04]  /*b2f0*/  LOP3.LUT R5, R5, R2, RZ, 0xc0, !PT ;  /* 0x0000000205057212 */ /* 0x000fc800078ec0ff */
[----:B------:R-:W-:-:S13]  /*b300*/  ISETP.NE.AND P0, PT, R5, R2, PT ;  /* 0x000000020500720c */ /* 0x000fda0003f05270 */
[----:B------:R-:W-:Y:S05]  /*b310*/  @P0 BRA `(.L_x_22) ;  /* 0x0000000000300947 */ /* 0x000fea0003800000 */
[----:B------:R-:W-:Y:S01]  /*b320*/  R2UR UR4, R0 ;  /* 0x00000000000472ca */ /* 0x000fe200000e0000 */
[----:B------:R-:W-:Y:S01]  /*b330*/  VOTEU.ANY UR5, UPT, PT ;  /* 0x0000000000057886 */ /* 0x000fe200038e0100 */
[----:B------:R-:W0:Y:S01]  /*b340*/  S2R R0, SR_LANEID ;  /* 0x0000000000007919 */ /* 0x000e220000000000 */
[----:B------:R-:W-:-:S10]  /*b350*/  UFLO.U32 UR5, UR5 ;  /* 0x00000005000572bd */ /* 0x000fd400080e0000 */
[----:B------:R-:W-:-:S06]  /*b360*/  ULOP3.LUT UR4, URZ, UR4, URZ, 0x33, !UPT ;  /* 0x00000004ff047292 */ /* 0x000fcc000f8e33ff */
[----:B------:R-:W-:-:S04]  /*b370*/  MOV R2, UR4 ;  /* 0x0000000400027c02 */ /* 0x000fc80008000f00 */
[----:B------:R-:W1:Y:S02]  /*b380*/  REDUX UR7, R2 ;  /* 0x00000000020773c4 */ /* 0x000e640000000000 */
[----:B------:R2:W-:Y:S01]  /*b390*/  UTCATOMSWS.AND URZ, UR4 ;  /* 0x0000000400ff79e3 */ /* 0x0005e20008000000 */
[----:B0-----:R-:W-:Y:S02]  /*b3a0*/  ISETP.EQ.U32.AND P0, PT, R0, UR5, PT ;  /* 0x0000000500007c0c */ /* 0x001fe4000bf02070 */
[----:B-1----:R-:W-:-:S11]  /*b3b0*/  MOV R0, UR7 ;  /* 0x0000000700007c02 */ /* 0x002fd60008000f00 */
[----:B------:R2:W-:Y:S01]  /*b3c0*/  @P0 ATOMS.AND RZ, [UR6], R0 ;  /* 0x00000000ffff098c */ /* 0x0005e2000a800006 */
[----:B------:R-:W-:Y:S05]  /*b3d0*/  BRA `(.L_x_20) ;  /* 0x0000000000147947 */ /* 0x000fea0003800000 */
.L_x_22:
[----:B------:R-:W-:-:S07]  /*b3e0*/  MOV R2, 0xb400 ;  /* 0x0000b40000027802 */ /* 0x000fce0000000f00 */
[----:B------:R-:W-:Y:S05]  /*b3f0*/  CALL.REL.NOINC `($__internal_0_$__cuda_sm10x_tcgen05_guardrail_trap_col_being_dealloced_not_returned_by_alloc) ;  /* 0x0000000000447944 */ /* 0x000fea0003c00000 */
[----:B------:R-:W-:Y:S05]  /*b400*/  BRA `(.L_x_20) ;  /* 0x0000000000087947 */ /* 0x000fea0003800000 */
.L_x_21:
[----:B------:R-:W-:-:S07]  /*b410*/  MOV R2, 0xb430 ;  /* 0x0000b43000027802 */ /* 0x000fce0000000f00 */
[----:B------:R-:W-:Y:S05]  /*b420*/  CALL.REL.NOINC `($__internal_2_$__cuda_sm10x_tcgen05_guardrail_trap_unallocated_columns_being_dealloced) ;  /* 0x0000000000507944 */ /* 0x000fea0003c00000 */
.L_x_20:
[----:B------:R-:W-:Y:S01]  /*b430*/  NOP ;  /* 0x0000000000007918 */ /* 0x000fe20000000000 */
[----:B--2---:R-:W-:Y:S05]  /*b440*/  EXIT ;  /* 0x000000000000794d */ /* 0x004fea0003800000 */
.L_x_8:
[----:B------:R-:W1:Y:S02]  /*b450*/  SYNCS.PHASECHK.TRANS64.TRYWAIT P4, [UR11+0x6000], RZ ;  /* 0x006000ffff0075a7 */ /* 0x000e64000808110b */
[----:B-1----:R-:W-:Y:S05]  /*b460*/  @!P4 BRA `(.L_x_8) ;  /* 0xfffffffc00f8c947 */ /* 0x002fea000383ffff */
[----:B------:R-:W-:Y:S05]  /*b470*/  BRA `(.L_x_7) ;  /* 0xffffff7800987947 */ /* 0x000fea000383ffff */
.L_x_14:
[----:B------:R-:W1:Y:S02]  /*b480*/  SYNCS.PHASECHK.TRANS64.TRYWAIT P2, [UR11+0xa010], RZ ;  /* 0x00a010ffff0075a7 */ /* 0x000e64000804110b */
[----:B-1----:R-:W-:Y:S05]  /*b490*/  @!P2 BRA `(.L_x_14) ;  /* 0xfffffffc00f8a947 */ /* 0x002fea000383ffff */
[----:B------:R-:W-:Y:S05]  /*b4a0*/  BRA `(.L_x_23) ;  /* 0xffffffb000447947 */ /* 0x000fea000383ffff */
.L_x_15:
[----:B------:R-:W1:Y:S02]  /*b4b0*/  SYNCS.PHASECHK.TRANS64.TRYWAIT P2, [UR15], R12 ;  /* 0x0000000cff0075a7 */ /* 0x000e64000804110f */
[----:B-1----:R-:W-:Y:S05]  /*b4c0*/  @!P2 BRA `(.L_x_15) ;  /* 0xfffffffc00f8a947 */ /* 0x002fea000383ffff */
[----:B------:R-:W-:Y:S05]  /*b4d0*/  BRA `(.L_x_24) ;  /* 0xffffffb800847947 */ /* 0x000fea000383ffff */
.L_x_19:
[----:B------:R-:W0:Y:S02]  /*b4e0*/  SYNCS.PHASECHK.TRANS64.TRYWAIT P4, [UR15], R2 ;  /* 0x00000002ff0075a7 */ /* 0x000e24000808110f */
[----:B0-----:R-:W-:Y:S05]  /*b4f0*/  @!P4 BRA `(.L_x_19) ;  /* 0xfffffffc00f8c947 */ /* 0x001fea000383ffff */
[----:B------:R-:W-:Y:S05]  /*b500*/  BRA `(.L_x_18) ;  /* 0xffffffd400fc7947 */ /* 0x000fea000383ffff */
        .weak           $__internal_0_$__cuda_sm10x_tcgen05_guardrail_trap_col_being_dealloced_not_returned_by_alloc
        .type           $__internal_0_$__cuda_sm10x_tcgen05_guardrail_trap_col_being_dealloced_not_returned_by_alloc,@function
        .size           $__internal_0_$__cuda_sm10x_tcgen05_guardrail_trap_col_being_dealloced_not_returned_by_alloc,($__internal_1_$__cuda_sm10x_tcgen05_guardrail_trap_phase_invalid_during_alloc - $__internal_0_$__cuda_sm10x_tcgen05_guardrail_trap_col_being_dealloced_not_returned_by_alloc)
$__internal_0_$__cuda_sm10x_tcgen05_guardrail_trap_col_being_dealloced_not_returned_by_alloc:
[----:B------:R-:W-:Y:S05]  /*b510*/  BPT.TRAP 0x1 ;  /* 0x000000040000795c */ /* 0x000fea0000300000 */
[----:B------:R-:W-:-:S04]  /*b520*/  MOV R3, 0x0 ;  /* 0x0000000000037802 */ /* 0x000fc80000000f00 */
[----:B------:R-:W-:Y:S05]  /*b530*/  RET.REL.NODEC R2 `(attn_fwd) ;  /* 0xffffff4802b07950 */ /* 0x000fea0003c3ffff */
        .weak           $__internal_1_$__cuda_sm10x_tcgen05_guardrail_trap_phase_invalid_during_alloc
        .type           $__internal_1_$__cuda_sm10x_tcgen05_guardrail_trap_phase_invalid_during_alloc,@function
        .size           $__internal_1_$__cuda_sm10x_tcgen05_guardrail_trap_phase_invalid_during_alloc,($__internal_2_$__cuda_sm10x_tcgen05_guardrail_trap_unallocated_columns_being_dealloced - $__internal_1_$__cuda_sm10x_tcgen05_guardrail_trap_phase_invalid_during_alloc)
$__internal_1_$__cuda_sm10x_tcgen05_guardrail_trap_phase_invalid_during_alloc:
[----:B------:R-:W-:Y:S05]  /*b540*/  BPT.TRAP 0x1 ;  /* 0x000000040000795c */ /* 0x000fea0000300000 */
[----:B------:R-:W-:-:S04]  /*b550*/  HFMA2 R3, -RZ, RZ, 0, 0 ;  /* 0x00000000ff037431 */ /* 0x000fc800000001ff */
[----:B------:R-:W-:Y:S05]  /*b560*/  RET.REL.NODEC R2 `(attn_fwd) ;  /* 0xffffff4802a47950 */ /* 0x000fea0003c3ffff */
        .weak           $__internal_2_$__cuda_sm10x_tcgen05_guardrail_trap_unallocated_columns_being_dealloced
        .type           $__internal_2_$__cuda_sm10x_tcgen05_guardrail_trap_unallocated_columns_being_dealloced,@function
        .size           $__internal_2_$__cuda_sm10x_tcgen05_guardrail_trap_unallocated_columns_being_dealloced,(.L_x_28 - $__internal_2_$__cuda_sm10x_tcgen05_guardrail_trap_unallocated_columns_being_dealloced)
$__internal_2_$__cuda_sm10x_tcgen05_guardrail_trap_unallocated_columns_being_dealloced:
[----:B------:R-:W-:Y:S05]  /*b570*/  BPT.TRAP 0x1 ;  /* 0x000000040000795c */ /* 0x000fea0000300000 */
[----:B------:R-:W-:-:S04]  /*b580*/  MOV R3, 0x0 ;  /* 0x0000000000037802 */ /* 0x000fc80000000f00 */
[----:B------:R-:W-:Y:S05]  /*b590*/  RET.REL.NODEC R2 `(attn_fwd) ;  /* 0xffffff4802987950 */ /* 0x000fea0003c3ffff */
.L_x_25:
[----:B------:R-:W-:-:S00]  /*b5a0*/  BRA `(.L_x_25) ;  /* 0xfffffffc00fc7947 */ /* 0x000fc0000383ffff */
[----:B------:R-:W-:-:S00]  /*b5b0*/  NOP ;  /* 0x0000000000007918 */ /* 0x000fc00000000000 */
        /* <DEDUP_REMOVED lines=12> */
.L_x_28:


//--------------------- .nv.global.init           --------------------------
	.section	.nv.global.init,"aw",@progbits
.nv.global.init:
	.type		_$_str,@object
	.size		_$_str,(.L_3 - _$_str)
_$_str:
        /*0000*/ 	.byte	0x5f, 0x5f, 0x43, 0x55, 0x44, 0x41, 0x5f, 0x46, 0x54, 0x5a, 0x00
.L_3:


//--------------------- .nv.shared.attn_fwd       --------------------------
	.section	.nv.shared.attn_fwd,"aw",@nobits
	.sectionflags	@""
	.align	16
	.zero		1024


//--------------------- .nv.shared.reserved.0     --------------------------
	.section	.nv.shared.reserved.0,"aw",@nobits
	.align	8
	.weak		__nv_reservedSMEM_offset_0_alias
	.size		__nv_reservedSMEM_offset_0_alias, 0, 64
	.other		__nv_reservedSMEM_offset_0_alias,@"STO_CUDA_RESERVED_SHARED STV_DEFAULT"
__nv_reservedSMEM_offset_0_alias:
	.zero		0
.nv.shared.reserved.0:
	.zero		64
	.weak		__nv_reservedSMEM_allocation_phase
	.type		__nv_reservedSMEM_allocation_phase,@object
	.size		__nv_reservedSMEM_allocation_phase,(.L_0 - __nv_reservedSMEM_allocation_phase)
__nv_reservedSMEM_allocation_phase:
	.zero		1
.L_0:
	.zero		7
	.weak		__nv_reservedSMEM_devtool_atexit_pc
	.type		__nv_reservedSMEM_devtool_atexit_pc,@object
	.size		__nv_reservedSMEM_devtool_atexit_pc,(__nv_reservedSMEM_allocation_mask - __nv_reservedSMEM_devtool_atexit_pc)
__nv_reservedSMEM_devtool_atexit_pc:
	.zero		8
	.weak		__nv_reservedSMEM_allocation_mask
	.type		__nv_reservedSMEM_allocation_mask,@object
	.size		__nv_reservedSMEM_allocation_mask,(.L_2 - __nv_reservedSMEM_allocation_mask)
__nv_reservedSMEM_allocation_mask:
	.zero		4
.L_2:


//--------------------- .nv.constant0.attn_fwd    --------------------------
	.section	.nv.constant0.attn_fwd,"a",@progbits
	.sectionflags	@""
	.align	4
.nv.constant0.attn_fwd:
	.zero		1032


//--------------------- SYMBOLS --------------------------

	.type		.nv.reservedSmem.offset0,@object
	.size		.nv.reservedSmem.offset0,0x4
	.type		.nv.reservedSmem.cap,@object
	.size		.nv.reservedSmem.cap,0x4
